	.target	sm_100a

	.elftype	@"ET_EXEC"


//--------------------- .note.nv.tkinfo           --------------------------
	.section	.note.nv.tkinfo,"",@"SHT_NOTE"
	.sectionflags	@"SHF_NOTE_NV_TKINFO"
	.tkinfo
        /*0018*/ 	.word	0x00000002
        /*0030*/ 	.string	""
        /*0030*/ 	.string	"ptxas"
        /*0030*/ 	.string	"Cuda compilation tools, release 13.0, V13.0.88"
        /*0030*/ 	.string	"Build cuda_13.0.r13.0/compiler.36424714_0"
        /*0030*/ 	.string	"-arch sm_100a -m 64 "



//--------------------- .note.nv.cuinfo           --------------------------
	.section	.note.nv.cuinfo,"",@"SHT_NOTE"
	.sectionflags	@"SHF_NOTE_NV_CUINFO"
        /*0018*/ 	.short	0x0002
        /*001a*/ 	.short	0x0064
        /*001c*/ 	.short	0x0082
	.zero		2


//--------------------- .nv.info                  --------------------------
	.section	.nv.info,"",@"SHT_CUDA_INFO"
	.align	4


	//----- nvinfo : EIATTR_REGCOUNT
	.align		4
        /*0000*/ 	.byte	0x04, 0x2f
        /*0002*/ 	.short	(.L_20 - .L_19)
	.align		4
.L_19:
        /*0004*/ 	.word	index@(_ZN7cutlass13device_kernelINS_4gemm6kernel13GemmUniversalIN4cute5tupleIJiiiiEEENS1_10collective13CollectiveMmaINS1_35MainloopSm100TmaUmmaWarpSpecializedILi3ELi2ELi2ENS5_IJNS4_1CILi2EEESB_NSA_ILi1EEEEEEEENS5_IJNSA_ILi256EEESF_NSA_ILi64EEEEEENS_12float_e5m2_tENS5_IJlSC_lEEESI_SJ_NS4_8TiledMMAINS4_8MMA_AtomIJNS4_10MMA_TraitsINS4_25SM100_MMA_F8F6F4_2x1SM_SSEJSI_SI_fSF_SF_NS4_17integral_constantINS4_4UMMA5MajorELSQ_0EEESR_NSO_INSP_7ScaleInELSS_0EEEST_EEEEEENS4_6LayoutINS5_IJSC_SC_SC_EEENS5_IJNSA_ILi0EEESY_SY_EEEEENS5_IJNS4_10UnderscoreES11_S11_EEEEENS4_28SM100_TMA_2SM_LOAD_MULTICASTENS4_14ComposedLayoutINS4_7SwizzleILi2ELi4ELi3EEENS4_18smem_ptr_flag_bitsILi8EEENSW_INS5_IJNSA_ILi8EEESG_EEENS5_IJSG_SC_EEEEEEEvNS4_8identityENS4_18SM100_TMA_2SM_LOADES1E_vS1F_EENS_8epilogue10collective18CollectiveEpilogueINS1I_23Sm100TmaWarpSpecializedILi4ELi2ELi64ELb0ELb0EEEJNS5_IJNSA_ILi128EEESF_SG_EEENS5_IJNSW_IS1N_SC_EENSW_ISG_SC_EEEEESI_SJ_SI_SJ_NS1I_6fusion15FusionCallbacksIS1M_NS1S_17LinearCombinationISI_fSI_fLNS_15FloatRoundStyleE2EEES1O_S1R_JEEENS4_5SM1004TMEM4LOAD26SM100_TMEM_LOAD_32dp32b64xENS4_13SM90_TMA_LOADES1E_NS4_39AutoVectorizingCopyWithAssumedAlignmentILi128EEENS4_14SM90_TMA_STOREES1E_S24_S24_EEEvvEEEEvNT_6ParamsE)
        /*0008*/ 	.word	0x000000cf


	//----- nvinfo : EIATTR_FRAME_SIZE
	.align		4
.L_20:
        /*000c*/ 	.byte	0x04, 0x11
        /*000e*/ 	.short	(.L_22 - .L_21)
	.align		4
.L_21:
        /*0010*/ 	.word	index@($__internal_2_$__cuda_sm10x_tcgen05_guardrail_trap_unallocated_columns_being_dealloced)
        /*0014*/ 	.word	0x00000000


	//----- nvinfo : EIATTR_FRAME_SIZE
	.align		4
.L_22:
        /*0018*/ 	.byte	0x04, 0x11
        /*001a*/ 	.short	(.L_24 - .L_23)
	.align		4
.L_23:
        /*001c*/ 	.word	index@($__internal_1_$__cuda_sm10x_tcgen05_guardrail_trap_phase_invalid_during_alloc)
        /*0020*/ 	.word	0x00000000


	//----- nvinfo : EIATTR_FRAME_SIZE
	.align		4
.L_24:
        /*0024*/ 	.byte	0x04, 0x11
        /*0026*/ 	.short	(.L_26 - .L_25)
	.align		4
.L_25:
        /*0028*/ 	.word	index@($__internal_0_$__cuda_sm10x_tcgen05_guardrail_trap_col_being_dealloced_not_returned_by_alloc)
        /*002c*/ 	.word	0x00000000


	//----- nvinfo : EIATTR_FRAME_SIZE
	.align		4
.L_26:
        /*0030*/ 	.byte	0x04, 0x11
        /*0032*/ 	.short	(.L_28 - .L_27)
	.align		4
.L_27:
        /*0034*/ 	.word	index@(_ZN7cutlass13device_kernelINS_4gemm6kernel13GemmUniversalIN4cute5tupleIJiiiiEEENS1_10collective13CollectiveMmaINS1_35MainloopSm100TmaUmmaWarpSpecializedILi3ELi2ELi2ENS5_IJNS4_1CILi2EEESB_NSA_ILi1EEEEEEEENS5_IJNSA_ILi256EEESF_NSA_ILi64EEEEEENS_12float_e5m2_tENS5_IJlSC_lEEESI_SJ_NS4_8TiledMMAINS4_8MMA_AtomIJNS4_10MMA_TraitsINS4_25SM100_MMA_F8F6F4_2x1SM_SSEJSI_SI_fSF_SF_NS4_17integral_constantINS4_4UMMA5MajorELSQ_0EEESR_NSO_INSP_7ScaleInELSS_0EEEST_EEEEEENS4_6LayoutINS5_IJSC_SC_SC_EEENS5_IJNSA_ILi0EEESY_SY_EEEEENS5_IJNS4_10UnderscoreES11_S11_EEEEENS4_28SM100_TMA_2SM_LOAD_MULTICASTENS4_14ComposedLayoutINS4_7SwizzleILi2ELi4ELi3EEENS4_18smem_ptr_flag_bitsILi8EEENSW_INS5_IJNSA_ILi8EEESG_EEENS5_IJSG_SC_EEEEEEEvNS4_8identityENS4_18SM100_TMA_2SM_LOADES1E_vS1F_EENS_8epilogue10collective18CollectiveEpilogueINS1I_23Sm100TmaWarpSpecializedILi4ELi2ELi64ELb0ELb0EEEJNS5_IJNSA_ILi128EEESF_SG_EEENS5_IJNSW_IS1N_SC_EENSW_ISG_SC_EEEEESI_SJ_SI_SJ_NS1I_6fusion15FusionCallbacksIS1M_NS1S_17LinearCombinationISI_fSI_fLNS_15FloatRoundStyleE2EEES1O_S1R_JEEENS4_5SM1004TMEM4LOAD26SM100_TMEM_LOAD_32dp32b64xENS4_13SM90_TMA_LOADES1E_NS4_39AutoVectorizingCopyWithAssumedAlignmentILi128EEENS4_14SM90_TMA_STOREES1E_S24_S24_EEEvvEEEEvNT_6ParamsE)
        /*0038*/ 	.word	0x00000000


	//----- nvinfo : EIATTR_MIN_STACK_SIZE
	.align		4
.L_28:
        /*003c*/ 	.byte	0x04, 0x12
        /*003e*/ 	.short	(.L_30 - .L_29)
	.align		4
.L_29:
        /*0040*/ 	.word	index@(_ZN7cutlass13device_kernelINS_4gemm6kernel13GemmUniversalIN4cute5tupleIJiiiiEEENS1_10collective13CollectiveMmaINS1_35MainloopSm100TmaUmmaWarpSpecializedILi3ELi2ELi2ENS5_IJNS4_1CILi2EEESB_NSA_ILi1EEEEEEEENS5_IJNSA_ILi256EEESF_NSA_ILi64EEEEEENS_12float_e5m2_tENS5_IJlSC_lEEESI_SJ_NS4_8TiledMMAINS4_8MMA_AtomIJNS4_10MMA_TraitsINS4_25SM100_MMA_F8F6F4_2x1SM_SSEJSI_SI_fSF_SF_NS4_17integral_constantINS4_4UMMA5MajorELSQ_0EEESR_NSO_INSP_7ScaleInELSS_0EEEST_EEEEEENS4_6LayoutINS5_IJSC_SC_SC_EEENS5_IJNSA_ILi0EEESY_SY_EEEEENS5_IJNS4_10UnderscoreES11_S11_EEEEENS4_28SM100_TMA_2SM_LOAD_MULTICASTENS4_14ComposedLayoutINS4_7SwizzleILi2ELi4ELi3EEENS4_18smem_ptr_flag_bitsILi8EEENSW_INS5_IJNSA_ILi8EEESG_EEENS5_IJSG_SC_EEEEEEEvNS4_8identityENS4_18SM100_TMA_2SM_LOADES1E_vS1F_EENS_8epilogue10collective18CollectiveEpilogueINS1I_23Sm100TmaWarpSpecializedILi4ELi2ELi64ELb0ELb0EEEJNS5_IJNSA_ILi128EEESF_SG_EEENS5_IJNSW_IS1N_SC_EENSW_ISG_SC_EEEEESI_SJ_SI_SJ_NS1I_6fusion15FusionCallbacksIS1M_NS1S_17LinearCombinationISI_fSI_fLNS_15FloatRoundStyleE2EEES1O_S1R_JEEENS4_5SM1004TMEM4LOAD26SM100_TMEM_LOAD_32dp32b64xENS4_13SM90_TMA_LOADES1E_NS4_39AutoVectorizingCopyWithAssumedAlignmentILi128EEENS4_14SM90_TMA_STOREES1E_S24_S24_EEEvvEEEEvNT_6ParamsE)
        /*0044*/ 	.word	0x00000000
.L_30:


//--------------------- .nv.compat                --------------------------
	.section	.nv.compat,"",@"SHT_CUDA_COMPAT_INFO"
	.align	4
        /*0000*/ 	.byte	0x02, 0x09, 0x01, 0x00, 0x02, 0x02, 0x02, 0x00, 0x02, 0x05, 0x05, 0x00, 0x03, 0x07, 0x01, 0x01
        /*0010*/ 	.byte	0x02, 0x03, 0x01, 0x00, 0x02, 0x06, 0x01, 0x00, 0x04, 0x0b, 0x08, 0x00, 0x09, 0x00, 0x00, 0x00
        /*0020*/ 	.byte	0x00, 0x00, 0x00, 0x00


//--------------------- .nv.info._ZN7cutlass13device_kernelINS_4gemm6kernel13GemmUniversalIN4cute5tupleIJiiiiEEENS1_10collective13CollectiveMmaINS1_35MainloopSm100TmaUmmaWarpSpecializedILi3ELi2ELi2ENS5_IJNS4_1CILi2EEESB_NSA_ILi1EEEEEEEENS5_IJNSA_ILi256EEESF_NSA_ILi64EEEEEENS_12float_e5m2_tENS5_IJlSC_lEEESI_SJ_NS4_8TiledMMAINS4_8MMA_AtomIJNS4_10MMA_TraitsINS4_25SM100_MMA_F8F6F4_2x1SM_SSEJSI_SI_fSF_SF_NS4_17integral_constantINS4_4UMMA5MajorELSQ_0EEESR_NSO_INSP_7ScaleInELSS_0EEEST_EEEEEENS4_6LayoutINS5_IJSC_SC_SC_EEENS5_IJNSA_ILi0EEESY_SY_EEEEENS5_IJNS4_10UnderscoreES11_S11_EEEEENS4_28SM100_TMA_2SM_LOAD_MULTICASTENS4_14ComposedLayoutINS4_7SwizzleILi2ELi4ELi3EEENS4_18smem_ptr_flag_bitsILi8EEENSW_INS5_IJNSA_ILi8EEESG_EEENS5_IJSG_SC_EEEEEEEvNS4_8identityENS4_18SM100_TMA_2SM_LOADES1E_vS1F_EENS_8epilogue10collective18CollectiveEpilogueINS1I_23Sm100TmaWarpSpecializedILi4ELi2ELi64ELb0ELb0EEEJNS5_IJNSA_ILi128EEESF_SG_EEENS5_IJNSW_IS1N_SC_EENSW_ISG_SC_EEEEESI_SJ_SI_SJ_NS1I_6fusion15FusionCallbacksIS1M_NS1S_17LinearCombinationISI_fSI_fLNS_15FloatRoundStyleE2EEES1O_S1R_JEEENS4_5SM1004TMEM4LOAD26SM100_TMEM_LOAD_32dp32b64xENS4_13SM90_TMA_LOADES1E_NS4_39AutoVectorizingCopyWithAssumedAlignmentILi128EEENS4_14SM90_TMA_STOREES1E_S24_S24_EEEvvEEEEvNT_6ParamsE --------------------------
	.section	.nv.info._ZN7cutlass13device_kernelINS_4gemm6kernel13GemmUniversalIN4cute5tupleIJiiiiEEENS1_10collective13CollectiveMmaINS1_35MainloopSm100TmaUmmaWarpSpecializedILi3ELi2ELi2ENS5_IJNS4_1CILi2EEESB_NSA_ILi1EEEEEEEENS5_IJNSA_ILi256EEESF_NSA_ILi64EEEEEENS_12float_e5m2_tENS5_IJlSC_lEEESI_SJ_NS4_8TiledMMAINS4_8MMA_AtomIJNS4_10MMA_TraitsINS4_25SM100_MMA_F8F6F4_2x1SM_SSEJSI_SI_fSF_SF_NS4_17integral_constantINS4_4UMMA5MajorELSQ_0EEESR_NSO_INSP_7ScaleInELSS_0EEEST_EEEEEENS4_6LayoutINS5_IJSC_SC_SC_EEENS5_IJNSA_ILi0EEESY_SY_EEEEENS5_IJNS4_10UnderscoreES11_S11_EEEEENS4_28SM100_TMA_2SM_LOAD_MULTICASTENS4_14ComposedLayoutINS4_7SwizzleILi2ELi4ELi3EEENS4_18smem_ptr_flag_bitsILi8EEENSW_INS5_IJNSA_ILi8EEESG_EEENS5_IJSG_SC_EEEEEEEvNS4_8identityENS4_18SM100_TMA_2SM_LOADES1E_vS1F_EENS_8epilogue10collective18CollectiveEpilogueINS1I_23Sm100TmaWarpSpecializedILi4ELi2ELi64ELb0ELb0EEEJNS5_IJNSA_ILi128EEESF_SG_EEENS5_IJNSW_IS1N_SC_EENSW_ISG_SC_EEEEESI_SJ_SI_SJ_NS1I_6fusion15FusionCallbacksIS1M_NS1S_17LinearCombinationISI_fSI_fLNS_15FloatRoundStyleE2EEES1O_S1R_JEEENS4_5SM1004TMEM4LOAD26SM100_TMEM_LOAD_32dp32b64xENS4_13SM90_TMA_LOADES1E_NS4_39AutoVectorizingCopyWithAssumedAlignmentILi128EEENS4_14SM90_TMA_STOREES1E_S24_S24_EEEvvEEEEvNT_6ParamsE,"",@"SHT_CUDA_INFO"
	.sectionflags	@""
	.align	4


	//----- nvinfo : EIATTR_CUDA_API_VERSION
	.align		4
        /*0000*/ 	.byte	0x04, 0x37
        /*0002*/ 	.short	(.L_32 - .L_31)
.L_31:
        /*0004*/ 	.word	0x00000082


	//----- nvinfo : EIATTR_KPARAM_INFO
	.align		4
.L_32:
        /*0008*/ 	.byte	0x04, 0x17
        /*000a*/ 	.short	(.L_34 - .L_33)
.L_33:
        /*000c*/ 	.word	0x00000000
        /*0010*/ 	.short	0x0000
        /*0012*/ 	.short	0x0000
        /*0014*/ 	.byte	0x00, 0xf0, 0x01, 0x20


	//----- nvinfo : EIATTR_AT_ENTRY_FRAGMENTS
	.align		4
.L_34:
        /*0018*/ 	.byte	0x04, 0x4f
        /*001a*/ 	.short	(.L_36 - .L_35)


	//   ....[0]....
.L_35:
        /*001c*/ 	.word	0x00000007


	//----- nvinfo : EIATTR_RESERVED_SMEM_USED
	.align		4
.L_36:
        /*0020*/ 	.byte	0x01, 0x41
	.zero		2


	//----- nvinfo : EIATTR_SPARSE_MMA_MASK
	.align		4
        /*0024*/ 	.byte	0x03, 0x50
        /*0026*/ 	.short	0x0000


	//----- nvinfo : EIATTR_TCGEN05_2CTA_USED
	.align		4
        /*0028*/ 	.byte	0x01, 0x52
	.zero		2


	//----- nvinfo : EIATTR_MAXREG_COUNT
	.align		4
        /*002c*/ 	.byte	0x03, 0x1b
        /*002e*/ 	.short	0x00ff


	//----- nvinfo : EIATTR_NUM_BARRIERS
	.align		4
        /*0030*/ 	.byte	0x02, 0x4c
        /*0032*/ 	.byte	0x07
	.zero		1


	//----- nvinfo : EIATTR_EXTERNS
	.align		4
        /*0034*/ 	.byte	0x04, 0x0f
        /*0036*/ 	.short	(.L_38 - .L_37)


	//   ....[0]....
	.align		4
.L_37:
        /*0038*/ 	.word	index@(__assertfail)


	//----- nvinfo : EIATTR_MERCURY_ISA_VERSION
	.align		4
.L_38:
        /*003c*/ 	.byte	0x03, 0x5f
        /*003e*/ 	.short	0x0101


	//----- nvinfo : EIATTR_INT_WARP_WIDE_INSTR_OFFSETS
	.align		4
        /*0040*/ 	.byte	0x04, 0x31
        /*0042*/ 	.short	(.L_40 - .L_39)


	//   ....[0]....
.L_39:
        /*0044*/ 	.word	0x00000d10


	//   ....[1]....
        /*0048*/ 	.word	0x00000db0


	//   ....[2]....
        /*004c*/ 	.word	0x00003ff0


	//   ....[3]....
        /*0050*/ 	.word	0x00004010


	//   ....[4]....
        /*0054*/ 	.word	0x00004040


	//   ....[5]....
        /*0058*/ 	.word	0x00004b80


	//   ....[6]....
        /*005c*/ 	.word	0x00004bf0


	//   ....[7]....
        /*0060*/ 	.word	0x00004cd0


	//   ....[8]....
        /*0064*/ 	.word	0x00004d50


	//   ....[9]....
        /*0068*/ 	.word	0x00004e50


	//   ....[10]....
        /*006c*/ 	.word	0x00004ed0


	//   ....[11]....
        /*0070*/ 	.word	0x00004fc0


	//   ....[12]....
        /*0074*/ 	.word	0x00005070


	//----- nvinfo : EIATTR_COOP_GROUP_MASK_REGIDS
	.align		4
.L_40:
        /*0078*/ 	.byte	0x04, 0x29
        /*007a*/ 	.short	(.L_42 - .L_41)


	//   ....[0]....
.L_41:
        /*007c*/ 	.word	0xffffffff


	//   ....[1]....
        /*0080*/ 	.word	0xffffffff


	//   ....[2]....
        /*0084*/ 	.word	0xffffffff


	//   ....[3]....
        /*0088*/ 	.word	0xffffffff


	//   ....[4]....
        /*008c*/ 	.word	0xffffffff


	//   ....[5]....
        /*0090*/ 	.word	0xffffffff


	//   ....[6]....
        /*0094*/ 	.word	0xffffffff


	//   ....[7]....
        /*0098*/ 	.word	0xffffffff


	//   ....[8]....
        /*009c*/ 	.word	0xffffffff


	//   ....[9]....
        /*00a0*/ 	.word	0xffffffff


	//   ....[10]....
        /*00a4*/ 	.word	0xffffffff


	//   ....[11]....
        /*00a8*/ 	.word	0xffffffff


	//   ....[12]....
        /*00ac*/ 	.word	0xffffffff


	//   ....[13]....
        /*00b0*/ 	.word	0xffffffff


	//----- nvinfo : EIATTR_COOP_GROUP_INSTR_OFFSETS
	.align		4
.L_42:
        /*00b4*/ 	.byte	0x04, 0x28
        /*00b6*/ 	.short	(.L_44 - .L_43)


	//   ....[0]....
.L_43:
        /*00b8*/ 	.word	0x000000b0


	//   ....[1]....
        /*00bc*/ 	.word	0x00000520


	//   ....[2]....
        /*00c0*/ 	.word	0x000006c0


	//   ....[3]....
        /*00c4*/ 	.word	0x00000850


	//   ....[4]....
        /*00c8*/ 	.word	0x00000940


	//   ....[5]....
        /*00cc*/ 	.word	0x00000aa0


	//   ....[6]....
        /*00d0*/ 	.word	0x00000bf0


	//   ....[7]....
        /*00d4*/ 	.word	0x00000e30


	//   ....[8]....
        /*00d8*/ 	.word	0x000021a0


	//   ....[9]....
        /*00dc*/ 	.word	0x00002fd0


	//   ....[10]....
        /*00e0*/ 	.word	0x000034a0


	//   ....[11]....
        /*00e4*/ 	.word	0x000034d0


	//   ....[12]....
        /*00e8*/ 	.word	0x00003ef0


	//   ....[13]....
        /*00ec*/ 	.word	0x00004100


	//----- nvinfo : EIATTR_VRC_CTA_INIT_COUNT
	.align		4
.L_44:
        /*00f0*/ 	.byte	0x02, 0x4a
        /*00f2*/ 	.byte	0x80
	.zero		1


	//----- nvinfo : EIATTR_SYSCALL_OFFSETS
	.align		4
        /*00f4*/ 	.byte	0x04, 0x46
        /*00f6*/ 	.short	(.L_46 - .L_45)


	//   ....[0]....
.L_45:
        /*00f8*/ 	.word	0x00005cf0


	//   ....[1]....
        /*00fc*/ 	.word	0x00005e30


	//   ....[2]....
        /*0100*/ 	.word	0x000066c0


	//   ....[3]....
        /*0104*/ 	.word	0x00007ce0


	//   ....[4]....
        /*0108*/ 	.word	0x00009290


	//   ....[5]....
        /*010c*/ 	.word	0x0000a860


	//----- nvinfo : EIATTR_MBARRIER_INSTR_OFFSETS
	.align		4
.L_46:
        /*0110*/ 	.byte	0x04, 0x39
        /*0112*/ 	.short	(.L_48 - .L_47)


	//   ....[0]....
.L_47:
        /*0114*/ 	.word	0x00000650
        /*0118*/ 	.word	0x000000ff
        /*011c*/ 	.word	0x00000000
        /*0120*/ 	.short	0x0100
        /*0122*/ 	.byte	0x04
	.zero		1


	//   ....[1]....
        /*0124*/ 	.word	0x00000660
        /*0128*/ 	.word	0x000000ff
        /*012c*/ 	.word	0x00000018
        /*0130*/ 	.short	0x0100
        /*0132*/ 	.byte	0x04
	.zero		1


	//   ....[2]....
        /*0134*/ 	.word	0x00000670
        /*0138*/ 	.word	0x000000ff
        /*013c*/ 	.word	0x00000008
        /*0140*/ 	.short	0x0100
        /*0142*/ 	.byte	0x04
	.zero		1


	//   ....[3]....
        /*0144*/ 	.word	0x00000680
        /*0148*/ 	.word	0x000000ff
        /*014c*/ 	.word	0x00000020
        /*0150*/ 	.short	0x0100
        /*0152*/ 	.byte	0x04
	.zero		1


	//   ....[4]....
        /*0154*/ 	.word	0x00000690
        /*0158*/ 	.word	0x000000ff
        /*015c*/ 	.word	0x00000010
        /*0160*/ 	.short	0x0100
        /*0162*/ 	.byte	0x04
	.zero		1


	//   ....[5]....
        /*0164*/ 	.word	0x000006a0
        /*0168*/ 	.word	0x000000ff
        /*016c*/ 	.word	0x00000028
        /*0170*/ 	.short	0x0100
        /*0172*/ 	.byte	0x04
	.zero		1


	//   ....[6]....
        /*0174*/ 	.word	0x000007c0
        /*0178*/ 	.word	0x000000ff
        /*017c*/ 	.word	0x00000030
        /*0180*/ 	.short	0x0100
        /*0182*/ 	.byte	0x04
	.zero		1


	//   ....[7]....
        /*0184*/ 	.word	0x000007d0
        /*0188*/ 	.word	0x000000ff
        /*018c*/ 	.word	0x00000050
        /*0190*/ 	.short	0x0100
        /*0192*/ 	.byte	0x04
	.zero		1


	//   ....[8]....
        /*0194*/ 	.word	0x000007e0
        /*0198*/ 	.word	0x000000ff
        /*019c*/ 	.word	0x00000038
        /*01a0*/ 	.short	0x0100
        /*01a2*/ 	.byte	0x04
	.zero		1


	//   ....[9]....
        /*01a4*/ 	.word	0x000007f0
        /*01a8*/ 	.word	0x000000ff
        /*01ac*/ 	.word	0x00000058
        /*01b0*/ 	.short	0x0100
        /*01b2*/ 	.byte	0x04
	.zero		1


	//   ....[10]....
        /*01b4*/ 	.word	0x00000800
        /*01b8*/ 	.word	0x000000ff
        /*01bc*/ 	.word	0x00000040
        /*01c0*/ 	.short	0x0100
        /*01c2*/ 	.byte	0x04
	.zero		1


	//   ....[11]....
        /*01c4*/ 	.word	0x00000810
        /*01c8*/ 	.word	0x000000ff
        /*01cc*/ 	.word	0x00000060
        /*01d0*/ 	.short	0x0100
        /*01d2*/ 	.byte	0x04
	.zero		1


	//   ....[12]....
        /*01d4*/ 	.word	0x00000820
        /*01d8*/ 	.word	0x000000ff
        /*01dc*/ 	.word	0x00000048
        /*01e0*/ 	.short	0x0100
        /*01e2*/ 	.byte	0x04
	.zero		1


	//   ....[13]....
        /*01e4*/ 	.word	0x00000830
        /*01e8*/ 	.word	0x000000ff
        /*01ec*/ 	.word	0x00000068
        /*01f0*/ 	.short	0x0100
        /*01f2*/ 	.byte	0x04
	.zero		1


	//   ....[14]....
        /*01f4*/ 	.word	0x00000910
        /*01f8*/ 	.word	0x000000ff
        /*01fc*/ 	.word	0x00000070
        /*0200*/ 	.short	0x0100
        /*0202*/ 	.byte	0x06
	.zero		1


	//   ....[15]....
        /*0204*/ 	.word	0x00000920
        /*0208*/ 	.word	0x000000ff
        /*020c*/ 	.word	0x00000078
        /*0210*/ 	.short	0x0100
        /*0212*/ 	.byte	0x06
	.zero		1


	//   ....[16]....
        /*0214*/ 	.word	0x00000a50
        /*0218*/ 	.word	0x000000ff
        /*021c*/ 	.word	0x00000080
        /*0220*/ 	.short	0x0100
        /*0222*/ 	.byte	0x06
	.zero		1


	//   ....[17]....
        /*0224*/ 	.word	0x00000a60
        /*0228*/ 	.word	0x000000ff
        /*022c*/ 	.word	0x00000090
        /*0230*/ 	.short	0x0100
        /*0232*/ 	.byte	0x06
	.zero		1


	//   ....[18]....
        /*0234*/ 	.word	0x00000a70
        /*0238*/ 	.word	0x000000ff
        /*023c*/ 	.word	0x00000088
        /*0240*/ 	.short	0x0100
        /*0242*/ 	.byte	0x06
	.zero		1


	//   ....[19]....
        /*0244*/ 	.word	0x00000a80
        /*0248*/ 	.word	0x000000ff
        /*024c*/ 	.word	0x00000098
        /*0250*/ 	.short	0x0100
        /*0252*/ 	.byte	0x06
	.zero		1


	//   ....[20]....
        /*0254*/ 	.word	0x00000ba0
        /*0258*/ 	.word	0x000000ff
        /*025c*/ 	.word	0x000000a0
        /*0260*/ 	.short	0x0100
        /*0262*/ 	.byte	0x04
	.zero		1


	//   ....[21]....
        /*0264*/ 	.word	0x00000bb0
        /*0268*/ 	.word	0x000000ff
        /*026c*/ 	.word	0x000000b0
        /*0270*/ 	.short	0x0100
        /*0272*/ 	.byte	0x04
	.zero		1


	//   ....[22]....
        /*0274*/ 	.word	0x00000bc0
        /*0278*/ 	.word	0x000000ff
        /*027c*/ 	.word	0x000000a8
        /*0280*/ 	.short	0x0100
        /*0282*/ 	.byte	0x04
	.zero		1


	//   ....[23]....
        /*0284*/ 	.word	0x00000bd0
        /*0288*/ 	.word	0x000000ff
        /*028c*/ 	.word	0x000000b8
        /*0290*/ 	.short	0x0100
        /*0292*/ 	.byte	0x04
	.zero		1


	//   ....[24]....
        /*0294*/ 	.word	0x00000cc0
        /*0298*/ 	.word	0x000000ff
        /*029c*/ 	.word	0x000000c0
        /*02a0*/ 	.short	0x0100
        /*02a2*/ 	.byte	0x04
	.zero		1


	//   ....[25]....
        /*02a4*/ 	.word	0x00000cd0
        /*02a8*/ 	.word	0x000000ff
        /*02ac*/ 	.word	0x000000d0
        /*02b0*/ 	.short	0x0100
        /*02b2*/ 	.byte	0x04
	.zero		1


	//   ....[26]....
        /*02b4*/ 	.word	0x00000ce0
        /*02b8*/ 	.word	0x000000ff
        /*02bc*/ 	.word	0x000000c8
        /*02c0*/ 	.short	0x0100
        /*02c2*/ 	.byte	0x04
	.zero		1


	//   ....[27]....
        /*02c4*/ 	.word	0x00000cf0
        /*02c8*/ 	.word	0x000000ff
        /*02cc*/ 	.word	0x000000d8
        /*02d0*/ 	.short	0x0100
        /*02d2*/ 	.byte	0x04
	.zero		1


	//   ....[28]....
        /*02d4*/ 	.word	0x00000df0
        /*02d8*/ 	.word	0x000000ff
        /*02dc*/ 	.word	0x000000e0
        /*02e0*/ 	.short	0x0100
        /*02e2*/ 	.byte	0x06
	.zero		1


	//   ....[29]....
        /*02e4*/ 	.word	0x000019c0
        /*02e8*/ 	.word	0x00000003
        /*02ec*/ 	.word	0x000000d0
        /*02f0*/ 	.short	0x010a
        /*02f2*/ 	.byte	0xff
	.zero		1


	//   ....[30]....
        /*02f4*/ 	.word	0x000019f0
        /*02f8*/ 	.word	0x00000003
        /*02fc*/ 	.word	0x000000c0
        /*0300*/ 	.short	0x0101
        /*0302*/ 	.byte	0xff
	.zero		1


	//   ....[31]....
        /*0304*/ 	.word	0x00001ab0
        /*0308*/ 	.word	0x000000ff
        /*030c*/ 	.word	0x00000018
        /*0310*/ 	.short	0x010a
        /*0312*/ 	.byte	0x04
	.zero		1


	//   ....[32]....
        /*0314*/ 	.word	0x00001b80
        /*0318*/ 	.word	0x000000ff
        /*031c*/ 	.word	0x00000018
        /*0320*/ 	.short	0x010a
        /*0322*/ 	.byte	0x21
	.zero		1


	//   ....[33]....
        /*0324*/ 	.word	0x00001d30
        /*0328*/ 	.word	0x000000ff
        /*032c*/ 	.word	0x00000018
        /*0330*/ 	.short	0x010a
        /*0332*/ 	.byte	0x05
	.zero		1


	//   ....[34]....
        /*0334*/ 	.word	0x00001e40
        /*0338*/ 	.word	0x000000ff
        /*033c*/ 	.word	0x00000078
        /*0340*/ 	.short	0x0101
        /*0342*/ 	.byte	0x06
	.zero		1


	//   ....[35]....
        /*0344*/ 	.word	0x00001e60
        /*0348*/ 	.word	0x000000ff
        /*034c*/ 	.word	0x00000018
        /*0350*/ 	.short	0x010a
        /*0352*/ 	.byte	0x04
	.zero		1


	//   ....[36]....
        /*0354*/ 	.word	0x00001ee0
        /*0358*/ 	.word	0x000000ff
        /*035c*/ 	.word	0x00000018
        /*0360*/ 	.short	0x010a
        /*0362*/ 	.byte	0x11
	.zero		1


	//   ....[37]....
        /*0364*/ 	.word	0x00002070
        /*0368*/ 	.word	0x000000ff
        /*036c*/ 	.word	0x00000018
        /*0370*/ 	.short	0x010a
        /*0372*/ 	.byte	0x05
	.zero		1


	//   ....[38]....
        /*0374*/ 	.word	0x000021d0
        /*0378*/ 	.word	0x00000003
        /*037c*/ 	.word	0x00000080
        /*0380*/ 	.short	0x010a
        /*0382*/ 	.byte	0xff
	.zero		1


	//   ....[39]....
        /*0384*/ 	.word	0x00002320
        /*0388*/ 	.word	0x00000000
        /*038c*/ 	.word	0x00000000
        /*0390*/ 	.short	0x0101
        /*0392*/ 	.byte	0xff
	.zero		1


	//   ....[40]....
        /*0394*/ 	.word	0x000028e0
        /*0398*/ 	.word	0x000000ff
        /*039c*/ 	.word	0x00000000
        /*03a0*/ 	.short	0x010a
        /*03a2*/ 	.byte	0x04
	.zero		1


	//   ....[41]....
        /*03a4*/ 	.word	0x00002970
        /*03a8*/ 	.word	0x000000ff
        /*03ac*/ 	.word	0x00000000
        /*03b0*/ 	.short	0x010a
        /*03b2*/ 	.byte	0x05
	.zero		1


	//   ....[42]....
        /*03b4*/ 	.word	0x00002a10
        /*03b8*/ 	.word	0x00000000
        /*03bc*/ 	.word	0x00000000
        /*03c0*/ 	.short	0x010a
        /*03c2*/ 	.byte	0xff
	.zero		1


	//   ....[43]....
        /*03c4*/ 	.word	0x00002b30
        /*03c8*/ 	.word	0x00000000
        /*03cc*/ 	.word	0x000000c0
        /*03d0*/ 	.short	0x010a
        /*03d2*/ 	.byte	0xff
	.zero		1


	//   ....[44]....
        /*03d4*/ 	.word	0x00002ba0
        /*03d8*/ 	.word	0x00000004
        /*03dc*/ 	.word	0x00000000
        /*03e0*/ 	.short	0x0101
        /*03e2*/ 	.byte	0xff
	.zero		1


	//   ....[45]....
        /*03e4*/ 	.word	0x00002bc0
        /*03e8*/ 	.word	0x000000ff
        /*03ec*/ 	.word	0x00000090
        /*03f0*/ 	.short	0x010a
        /*03f2*/ 	.byte	0x04
	.zero		1


	//   ....[46]....
        /*03f4*/ 	.word	0x00002ce0
        /*03f8*/ 	.word	0x00000000
        /*03fc*/ 	.word	0x00000080
        /*0400*/ 	.short	0x010a
        /*0402*/ 	.byte	0xff
	.zero		1


	//   ....[47]....
        /*0404*/ 	.word	0x00002de0
        /*0408*/ 	.word	0x00000000
        /*040c*/ 	.word	0x00000000
        /*0410*/ 	.short	0x0101
        /*0412*/ 	.byte	0xff
	.zero		1


	//   ....[48]....
        /*0414*/ 	.word	0x00002e70
        /*0418*/ 	.word	0x000000ff
        /*041c*/ 	.word	0x00000090
        /*0420*/ 	.short	0x0106
        /*0422*/ 	.byte	0x04
	.zero		1


	//   ....[49]....
        /*0424*/ 	.word	0x00002e90
        /*0428*/ 	.word	0x000000ff
        /*042c*/ 	.word	0x00000090
        /*0430*/ 	.short	0x010a
        /*0432*/ 	.byte	0x04
	.zero		1


	//   ....[50]....
        /*0434*/ 	.word	0x00002f20
        /*0438*/ 	.word	0x000000ff
        /*043c*/ 	.word	0x00000090
        /*0440*/ 	.short	0x0106
        /*0442*/ 	.byte	0x07
	.zero		1


	//   ....[51]....
        /*0444*/ 	.word	0x00002f60
        /*0448*/ 	.word	0x00000000
        /*044c*/ 	.word	0x00000090
        /*0450*/ 	.short	0x010a
        /*0452*/ 	.byte	0xff
	.zero		1


	//   ....[52]....
        /*0454*/ 	.word	0x000031a0
        /*0458*/ 	.word	0x000000ff
        /*045c*/ 	.word	0x00000008
        /*0460*/ 	.short	0x010a
        /*0462*/ 	.byte	0x05
	.zero		1


	//   ....[53]....
        /*0464*/ 	.word	0x000031c0
        /*0468*/ 	.word	0x000000ff
        /*046c*/ 	.word	0x00000008
        /*0470*/ 	.short	0x010a
        /*0472*/ 	.byte	0x05
	.zero		1


	//   ....[54]....
        /*0474*/ 	.word	0x00003350
        /*0478*/ 	.word	0x000000ff
        /*047c*/ 	.word	0x00000008
        /*0480*/ 	.short	0x010a
        /*0482*/ 	.byte	0x05
	.zero		1


	//   ....[55]....
        /*0484*/ 	.word	0x00003370
        /*0488*/ 	.word	0x000000ff
        /*048c*/ 	.word	0x00000008
        /*0490*/ 	.short	0x010a
        /*0492*/ 	.byte	0x05
	.zero		1


	//   ....[56]....
        /*0494*/ 	.word	0x00003430
        /*0498*/ 	.word	0x000000ff
        /*049c*/ 	.word	0x00000000
        /*04a0*/ 	.short	0x0101
        /*04a2*/ 	.byte	0x04
	.zero		1


	//   ....[57]....
        /*04a4*/ 	.word	0x00003730
        /*04a8*/ 	.word	0x00000000
        /*04ac*/ 	.word	0x00000080
        /*04b0*/ 	.short	0x010a
        /*04b2*/ 	.byte	0xff
	.zero		1


	//   ....[58]....
        /*04b4*/ 	.word	0x000037f0
        /*04b8*/ 	.word	0x00000000
        /*04bc*/ 	.word	0x00000000
        /*04c0*/ 	.short	0x0101
        /*04c2*/ 	.byte	0xff
	.zero		1


	//   ....[59]....
        /*04c4*/ 	.word	0x000038b0
        /*04c8*/ 	.word	0x000000ff
        /*04cc*/ 	.word	0x00000000
        /*04d0*/ 	.short	0x010a
        /*04d2*/ 	.byte	0x04
	.zero		1


	//   ....[60]....
        /*04d4*/ 	.word	0x000038c0
        /*04d8*/ 	.word	0x000000ff
        /*04dc*/ 	.word	0x000000b0
        /*04e0*/ 	.short	0x010a
        /*04e2*/ 	.byte	0x17
	.zero		1


	//   ....[61]....
        /*04e4*/ 	.word	0x00003970
        /*04e8*/ 	.word	0x000000ff
        /*04ec*/ 	.word	0x00000000
        /*04f0*/ 	.short	0x010a
        /*04f2*/ 	.byte	0x05
	.zero		1


	//   ....[62]....
        /*04f4*/ 	.word	0x00003ab0
        /*04f8*/ 	.word	0x000000ff
        /*04fc*/ 	.word	0x00000000
        /*0500*/ 	.short	0x010a
        /*0502*/ 	.byte	0x04
	.zero		1


	//   ....[63]....
        /*0504*/ 	.word	0x00003d00
        /*0508*/ 	.word	0x000000ff
        /*050c*/ 	.word	0x00000000
        /*0510*/ 	.short	0x010a
        /*0512*/ 	.byte	0x04
	.zero		1


	//   ....[64]....
        /*0514*/ 	.word	0x00003da0
        /*0518*/ 	.word	0x00000000
        /*051c*/ 	.word	0x00000000
        /*0520*/ 	.short	0x010a
        /*0522*/ 	.byte	0xff
	.zero		1


	//   ....[65]....
        /*0524*/ 	.word	0x00003de0
        /*0528*/ 	.word	0x00000000
        /*052c*/ 	.word	0x00000000
        /*0530*/ 	.short	0x010a
        /*0532*/ 	.byte	0xff
	.zero		1


	//   ....[66]....
        /*0534*/ 	.word	0x00003e50
        /*0538*/ 	.word	0x000000ff
        /*053c*/ 	.word	0x00000000
        /*0540*/ 	.short	0x0101
        /*0542*/ 	.byte	0x04
	.zero		1


	//   ....[67]....
        /*0544*/ 	.word	0x00003e90
        /*0548*/ 	.word	0x000000ff
        /*054c*/ 	.word	0x000000e0
        /*0550*/ 	.short	0x010a
        /*0552*/ 	.byte	0x11
	.zero		1


	//   ....[68]....
        /*0554*/ 	.word	0x00003ee0
        /*0558*/ 	.word	0x000000ff
        /*055c*/ 	.word	0x00000000
        /*0560*/ 	.short	0x0101
        /*0562*/ 	.byte	0x04
	.zero		1


	//   ....[69]....
        /*0564*/ 	.word	0x00004380
        /*0568*/ 	.word	0x0000000c
        /*056c*/ 	.word	0x00000080
        /*0570*/ 	.short	0x010a
        /*0572*/ 	.byte	0xff
	.zero		1


	//   ....[70]....
        /*0574*/ 	.word	0x000044f0
        /*0578*/ 	.word	0x00000000
        /*057c*/ 	.word	0x00000000
        /*0580*/ 	.short	0x0101
        /*0582*/ 	.byte	0xff
	.zero		1


	//   ....[71]....
        /*0584*/ 	.word	0x00004980
        /*0588*/ 	.word	0x000000ff
        /*058c*/ 	.word	0x00000078
        /*0590*/ 	.short	0x010a
        /*0592*/ 	.byte	0x15
	.zero		1


	//   ....[72]....
        /*0594*/ 	.word	0x00004b00
        /*0598*/ 	.word	0x000000ff
        /*059c*/ 	.word	0x00000050
        /*05a0*/ 	.short	0x010a
        /*05a2*/ 	.byte	0x15
	.zero		1


	//   ....[73]....
        /*05a4*/ 	.word	0x00004c80
        /*05a8*/ 	.word	0x000000ff
        /*05ac*/ 	.word	0x00000030
        /*05b0*/ 	.short	0x010b
        /*05b2*/ 	.byte	0x15
	.zero		1


	//   ....[74]....
        /*05b4*/ 	.word	0x00004c90
        /*05b8*/ 	.word	0x000000ff
        /*05bc*/ 	.word	0x00000000
        /*05c0*/ 	.short	0x0101
        /*05c2*/ 	.byte	0x06
	.zero		1


	//   ....[75]....
        /*05c4*/ 	.word	0x00004ca0
        /*05c8*/ 	.word	0x000000ff
        /*05cc*/ 	.word	0x00000058
        /*05d0*/ 	.short	0x010a
        /*05d2*/ 	.byte	0x15
	.zero		1


	//   ....[76]....
        /*05d4*/ 	.word	0x00004e00
        /*05d8*/ 	.word	0x000000ff
        /*05dc*/ 	.word	0x00000038
        /*05e0*/ 	.short	0x010b
        /*05e2*/ 	.byte	0x15
	.zero		1


	//   ....[77]....
        /*05e4*/ 	.word	0x00004e10
        /*05e8*/ 	.word	0x000000ff
        /*05ec*/ 	.word	0x00000000
        /*05f0*/ 	.short	0x0101
        /*05f2*/ 	.byte	0x06
	.zero		1


	//   ....[78]....
        /*05f4*/ 	.word	0x00004e20
        /*05f8*/ 	.word	0x000000ff
        /*05fc*/ 	.word	0x00000060
        /*0600*/ 	.short	0x010a
        /*0602*/ 	.byte	0x15
	.zero		1


	//   ....[79]....
        /*0604*/ 	.word	0x00004f70
        /*0608*/ 	.word	0x000000ff
        /*060c*/ 	.word	0x00000040
        /*0610*/ 	.short	0x010b
        /*0612*/ 	.byte	0x15
	.zero		1


	//   ....[80]....
        /*0614*/ 	.word	0x00004f80
        /*0618*/ 	.word	0x000000ff
        /*061c*/ 	.word	0x00000000
        /*0620*/ 	.short	0x0101
        /*0622*/ 	.byte	0x06
	.zero		1


	//   ....[81]....
        /*0624*/ 	.word	0x00004f90
        /*0628*/ 	.word	0x000000ff
        /*062c*/ 	.word	0x00000068
        /*0630*/ 	.short	0x010a
        /*0632*/ 	.byte	0x15
	.zero		1


	//   ....[82]....
        /*0634*/ 	.word	0x00005190
        /*0638*/ 	.word	0x000000ff
        /*063c*/ 	.word	0x00000048
        /*0640*/ 	.short	0x010b
        /*0642*/ 	.byte	0x15
	.zero		1


	//   ....[83]....
        /*0644*/ 	.word	0x000051a0
        /*0648*/ 	.word	0x000000ff
        /*064c*/ 	.word	0x00000000
        /*0650*/ 	.short	0x0101
        /*0652*/ 	.byte	0x25
	.zero		1


	//   ....[84]....
        /*0654*/ 	.word	0x000051d0
        /*0658*/ 	.word	0x000000ff
        /*065c*/ 	.word	0x00000050
        /*0660*/ 	.short	0x010a
        /*0662*/ 	.byte	0x15
	.zero		1


	//   ....[85]....
        /*0664*/ 	.word	0x000051f0
        /*0668*/ 	.word	0x000000ff
        /*066c*/ 	.word	0x00000058
        /*0670*/ 	.short	0x010a
        /*0672*/ 	.byte	0x15
	.zero		1


	//   ....[86]....
        /*0674*/ 	.word	0x00005210
        /*0678*/ 	.word	0x000000ff
        /*067c*/ 	.word	0x00000060
        /*0680*/ 	.short	0x010a
        /*0682*/ 	.byte	0x15
	.zero		1


	//   ....[87]....
        /*0684*/ 	.word	0x00005250
        /*0688*/ 	.word	0x00000000
        /*068c*/ 	.word	0x00000068
        /*0690*/ 	.short	0x010a
        /*0692*/ 	.byte	0xff
	.zero		1


	//   ....[88]....
        /*0694*/ 	.word	0x00005580
        /*0698*/ 	.word	0x00000003
        /*069c*/ 	.word	0x00000080
        /*06a0*/ 	.short	0x010a
        /*06a2*/ 	.byte	0xff
	.zero		1


	//   ....[89]....
        /*06a4*/ 	.word	0x00005700
        /*06a8*/ 	.word	0x00000000
        /*06ac*/ 	.word	0x00000000
        /*06b0*/ 	.short	0x0101
        /*06b2*/ 	.byte	0xff
	.zero		1


	//   ....[90]....
        /*06b4*/ 	.word	0x00006260
        /*06b8*/ 	.word	0x00000003
        /*06bc*/ 	.word	0x00000030
        /*06c0*/ 	.short	0x010a
        /*06c2*/ 	.byte	0xff
	.zero		1


	//   ....[91]....
        /*06c4*/ 	.word	0x000062a0
        /*06c8*/ 	.word	0x000000a3
        /*06cc*/ 	.word	0x000000a0
        /*06d0*/ 	.short	0x010a
        /*06d2*/ 	.byte	0xff
	.zero		1


	//   ....[92]....
        /*06d4*/ 	.word	0x000063d0
        /*06d8*/ 	.word	0x00000003
        /*06dc*/ 	.word	0x00000030
        /*06e0*/ 	.short	0x010a
        /*06e2*/ 	.byte	0xff
	.zero		1


	//   ....[93]....
        /*06e4*/ 	.word	0x00006510
        /*06e8*/ 	.word	0x00000000
        /*06ec*/ 	.word	0x00000000
        /*06f0*/ 	.short	0x0101
        /*06f2*/ 	.byte	0xff
	.zero		1


	//   ....[94]....
        /*06f4*/ 	.word	0x00006590
        /*06f8*/ 	.word	0x000000a3
        /*06fc*/ 	.word	0x000000a0
        /*0700*/ 	.short	0x010a
        /*0702*/ 	.byte	0xff
	.zero		1


	//   ....[95]....
        /*0704*/ 	.word	0x00007940
        /*0708*/ 	.word	0x000000bf
        /*070c*/ 	.word	0x00000030
        /*0710*/ 	.short	0x010a
        /*0712*/ 	.byte	0xff
	.zero		1


	//   ....[96]....
        /*0714*/ 	.word	0x00007a10
        /*0718*/ 	.word	0x000000bf
        /*071c*/ 	.word	0x00000030
        /*0720*/ 	.short	0x010a
        /*0722*/ 	.byte	0xff
	.zero		1


	//   ....[97]....
        /*0724*/ 	.word	0x00007b50
        /*0728*/ 	.word	0x00000000
        /*072c*/ 	.word	0x00000000
        /*0730*/ 	.short	0x0101
        /*0732*/ 	.byte	0xff
	.zero		1


	//   ....[98]....
        /*0734*/ 	.word	0x00008ef0
        /*0738*/ 	.word	0x00000000
        /*073c*/ 	.word	0x00000030
        /*0740*/ 	.short	0x010a
        /*0742*/ 	.byte	0xff
	.zero		1


	//   ....[99]....
        /*0744*/ 	.word	0x00008fc0
        /*0748*/ 	.word	0x00000000
        /*074c*/ 	.word	0x00000030
        /*0750*/ 	.short	0x010a
        /*0752*/ 	.byte	0xff
	.zero		1


	//   ....[100]....
        /*0754*/ 	.word	0x00009100
        /*0758*/ 	.word	0x00000000
        /*075c*/ 	.word	0x00000000
        /*0760*/ 	.short	0x0101
        /*0762*/ 	.byte	0xff
	.zero		1


	//   ....[101]....
        /*0764*/ 	.word	0x0000a4d0
        /*0768*/ 	.word	0x00000000
        /*076c*/ 	.word	0x00000030
        /*0770*/ 	.short	0x010a
        /*0772*/ 	.byte	0xff
	.zero		1


	//   ....[102]....
        /*0774*/ 	.word	0x0000a5a0
        /*0778*/ 	.word	0x00000000
        /*077c*/ 	.word	0x00000030
        /*0780*/ 	.short	0x010a
        /*0782*/ 	.byte	0xff
	.zero		1


	//   ....[103]....
        /*0784*/ 	.word	0x0000a6e0
        /*0788*/ 	.word	0x00000000
        /*078c*/ 	.word	0x00000000
        /*0790*/ 	.short	0x0101
        /*0792*/ 	.byte	0xff
	.zero		1


	//   ....[104]....
        /*0794*/ 	.word	0x0000ab10
        /*0798*/ 	.word	0x000000a3
        /*079c*/ 	.word	0x00000000
        /*07a0*/ 	.short	0x0101
        /*07a2*/ 	.byte	0xff
	.zero		1


	//   ....[105]....
        /*07a4*/ 	.word	0x0000bb80
        /*07a8*/ 	.word	0x00000003
        /*07ac*/ 	.word	0x000000d0
        /*07b0*/ 	.short	0x010a
        /*07b2*/ 	.byte	0xff
	.zero		1


	//   ....[106]....
        /*07b4*/ 	.word	0x0000bbe0
        /*07b8*/ 	.word	0x00000000
        /*07bc*/ 	.word	0x00000018
        /*07c0*/ 	.short	0x010a
        /*07c2*/ 	.byte	0xff
	.zero		1


	//   ....[107]....
        /*07c4*/ 	.word	0x0000bc40
        /*07c8*/ 	.word	0x00000000
        /*07cc*/ 	.word	0x00000018
        /*07d0*/ 	.short	0x010a
        /*07d2*/ 	.byte	0xff
	.zero		1


	//   ....[108]....
        /*07d4*/ 	.word	0x0000bc90
        /*07d8*/ 	.word	0x00000003
        /*07dc*/ 	.word	0x00000080
        /*07e0*/ 	.short	0x010a
        /*07e2*/ 	.byte	0xff
	.zero		1


	//   ....[109]....
        /*07e4*/ 	.word	0x0000bcf0
        /*07e8*/ 	.word	0x00000000
        /*07ec*/ 	.word	0x00000000
        /*07f0*/ 	.short	0x010a
        /*07f2*/ 	.byte	0xff
	.zero		1


	//   ....[110]....
        /*07f4*/ 	.word	0x0000bd50
        /*07f8*/ 	.word	0x00000000
        /*07fc*/ 	.word	0x00000000
        /*0800*/ 	.short	0x010a
        /*0802*/ 	.byte	0xff
	.zero		1


	//   ....[111]....
        /*0804*/ 	.word	0x0000bda0
        /*0808*/ 	.word	0x00000000
        /*080c*/ 	.word	0x000000c0
        /*0810*/ 	.short	0x010a
        /*0812*/ 	.byte	0xff
	.zero		1


	//   ....[112]....
        /*0814*/ 	.word	0x0000be00
        /*0818*/ 	.word	0x00000000
        /*081c*/ 	.word	0x00000090
        /*0820*/ 	.short	0x010a
        /*0822*/ 	.byte	0xff
	.zero		1


	//   ....[113]....
        /*0824*/ 	.word	0x0000be50
        /*0828*/ 	.word	0x00000000
        /*082c*/ 	.word	0x00000080
        /*0830*/ 	.short	0x010a
        /*0832*/ 	.byte	0xff
	.zero		1


	//   ....[114]....
        /*0834*/ 	.word	0x0000beb0
        /*0838*/ 	.word	0x00000000
        /*083c*/ 	.word	0x00000090
        /*0840*/ 	.short	0x010a
        /*0842*/ 	.byte	0xff
	.zero		1


	//   ....[115]....
        /*0844*/ 	.word	0x0000bf10
        /*0848*/ 	.word	0x00000005
        /*084c*/ 	.word	0x00000008
        /*0850*/ 	.short	0x010a
        /*0852*/ 	.byte	0xff
	.zero		1


	//   ....[116]....
        /*0854*/ 	.word	0x0000c000
        /*0858*/ 	.word	0x00000003
        /*085c*/ 	.word	0x00000008
        /*0860*/ 	.short	0x010a
        /*0862*/ 	.byte	0xff
	.zero		1


	//   ....[117]....
        /*0864*/ 	.word	0x0000c050
        /*0868*/ 	.word	0x00000000
        /*086c*/ 	.word	0x00000080
        /*0870*/ 	.short	0x010a
        /*0872*/ 	.byte	0xff
	.zero		1


	//   ....[118]....
        /*0874*/ 	.word	0x0000c0b0
        /*0878*/ 	.word	0x00000000
        /*087c*/ 	.word	0x000000b0
        /*0880*/ 	.short	0x010a
        /*0882*/ 	.byte	0xff
	.zero		1


	//   ....[119]....
        /*0884*/ 	.word	0x0000c110
        /*0888*/ 	.word	0x00000000
        /*088c*/ 	.word	0x00000000
        /*0890*/ 	.short	0x010a
        /*0892*/ 	.byte	0xff
	.zero		1


	//   ....[120]....
        /*0894*/ 	.word	0x0000c170
        /*0898*/ 	.word	0x00000000
        /*089c*/ 	.word	0x00000000
        /*08a0*/ 	.short	0x010a
        /*08a2*/ 	.byte	0xff
	.zero		1


	//   ....[121]....
        /*08a4*/ 	.word	0x0000c1d0
        /*08a8*/ 	.word	0x00000000
        /*08ac*/ 	.word	0x000000e0
        /*08b0*/ 	.short	0x010a
        /*08b2*/ 	.byte	0xff
	.zero		1


	//   ....[122]....
        /*08b4*/ 	.word	0x0000c220
        /*08b8*/ 	.word	0x0000000c
        /*08bc*/ 	.word	0x00000080
        /*08c0*/ 	.short	0x010a
        /*08c2*/ 	.byte	0xff
	.zero		1


	//   ....[123]....
        /*08c4*/ 	.word	0x0000c280
        /*08c8*/ 	.word	0x00000000
        /*08cc*/ 	.word	0x00000078
        /*08d0*/ 	.short	0x010a
        /*08d2*/ 	.byte	0xff
	.zero		1


	//   ....[124]....
        /*08d4*/ 	.word	0x0000c2e0
        /*08d8*/ 	.word	0x00000000
        /*08dc*/ 	.word	0x00000050
        /*08e0*/ 	.short	0x010a
        /*08e2*/ 	.byte	0xff
	.zero		1


	//   ....[125]....
        /*08e4*/ 	.word	0x0000c340
        /*08e8*/ 	.word	0x00000000
        /*08ec*/ 	.word	0x00000058
        /*08f0*/ 	.short	0x010a
        /*08f2*/ 	.byte	0xff
	.zero		1


	//   ....[126]....
        /*08f4*/ 	.word	0x0000c3a0
        /*08f8*/ 	.word	0x00000000
        /*08fc*/ 	.word	0x00000060
        /*0900*/ 	.short	0x010a
        /*0902*/ 	.byte	0xff
	.zero		1


	//   ....[127]....
        /*0904*/ 	.word	0x0000c400
        /*0908*/ 	.word	0x00000000
        /*090c*/ 	.word	0x00000068
        /*0910*/ 	.short	0x010a
        /*0912*/ 	.byte	0xff
	.zero		1


	//   ....[128]....
        /*0914*/ 	.word	0x0000c460
        /*0918*/ 	.word	0x00000000
        /*091c*/ 	.word	0x00000050
        /*0920*/ 	.short	0x010a
        /*0922*/ 	.byte	0xff
	.zero		1


	//   ....[129]....
        /*0924*/ 	.word	0x0000c4c0
        /*0928*/ 	.word	0x00000000
        /*092c*/ 	.word	0x00000058
        /*0930*/ 	.short	0x010a
        /*0932*/ 	.byte	0xff
	.zero		1


	//   ....[130]....
        /*0934*/ 	.word	0x0000c520
        /*0938*/ 	.word	0x00000000
        /*093c*/ 	.word	0x00000060
        /*0940*/ 	.short	0x010a
        /*0942*/ 	.byte	0xff
	.zero		1


	//   ....[131]....
        /*0944*/ 	.word	0x0000c570
        /*0948*/ 	.word	0x00000003
        /*094c*/ 	.word	0x00000080
        /*0950*/ 	.short	0x010a
        /*0952*/ 	.byte	0xff
	.zero		1


	//   ....[132]....
        /*0954*/ 	.word	0x0000c5c0
        /*0958*/ 	.word	0x00000003
        /*095c*/ 	.word	0x00000030
        /*0960*/ 	.short	0x010a
        /*0962*/ 	.byte	0xff
	.zero		1


	//   ....[133]....
        /*0964*/ 	.word	0x0000c610
        /*0968*/ 	.word	0x000000a3
        /*096c*/ 	.word	0x000000a0
        /*0970*/ 	.short	0x010a
        /*0972*/ 	.byte	0xff
	.zero		1


	//   ....[134]....
        /*0974*/ 	.word	0x0000c660
        /*0978*/ 	.word	0x000000bf
        /*097c*/ 	.word	0x00000030
        /*0980*/ 	.short	0x010a
        /*0982*/ 	.byte	0xff
	.zero		1


	//   ....[135]....
        /*0984*/ 	.word	0x0000c6b0
        /*0988*/ 	.word	0x00000000
        /*098c*/ 	.word	0x00000030
        /*0990*/ 	.short	0x010a
        /*0992*/ 	.byte	0xff
	.zero		1


	//   ....[136]....
        /*0994*/ 	.word	0x0000c700
        /*0998*/ 	.word	0x00000000
        /*099c*/ 	.word	0x00000030
        /*09a0*/ 	.short	0x010a
        /*09a2*/ 	.byte	0xff
	.zero		1


	//----- nvinfo : EIATTR_NUM_MBARRIERS
	.align		4
.L_48:
        /*09a4*/ 	.byte	0x03, 0x38
        /*09a6*/ 	.short	0x001d


	//----- nvinfo : EIATTR_EXIT_INSTR_OFFSETS
	.align		4
        /*09a8*/ 	.byte	0x04, 0x1c
        /*09aa*/ 	.short	(.L_50 - .L_49)


	//   ....[0]....
.L_49:
        /*09ac*/ 	.word	0x00002a40


	//   ....[1]....
        /*09b0*/ 	.word	0x00002f30


	//   ....[2]....
        /*09b4*/ 	.word	0x00002f90


	//   ....[3]....
        /*09b8*/ 	.word	0x00004110


	//   ....[4]....
        /*09bc*/ 	.word	0x00005280


	//   ....[5]....
        /*09c0*/ 	.word	0x000052c0


	//   ....[6]....
        /*09c4*/ 	.word	0x0000bb70


	//----- nvinfo : EIATTR_MAX_THREADS
	.align		4
.L_50:
        /*09c8*/ 	.byte	0x04, 0x05
        /*09ca*/ 	.short	(.L_52 - .L_51)
.L_51:
        /*09cc*/ 	.word	0x00000100
        /*09d0*/ 	.word	0x00000001
        /*09d4*/ 	.word	0x00000001


	//----- nvinfo : EIATTR_CRS_STACK_SIZE
	.align		4
.L_52:
        /*09d8*/ 	.byte	0x04, 0x1e
        /*09da*/ 	.short	(.L_54 - .L_53)
.L_53:
        /*09dc*/ 	.word	0x00000000


	//----- nvinfo : EIATTR_CBANK_PARAM_SIZE
	.align		4
.L_54:
        /*09e0*/ 	.byte	0x03, 0x19
        /*09e2*/ 	.short	0x0800


	//----- nvinfo : EIATTR_PARAM_CBANK
	.align		4
        /*09e4*/ 	.byte	0x04, 0x0a
        /*09e6*/ 	.short	(.L_56 - .L_55)
	.align		4
.L_55:
        /*09e8*/ 	.word	index@(.nv.constant0._ZN7cutlass13device_kernelINS_4gemm6kernel13GemmUniversalIN4cute5tupleIJiiiiEEENS1_10collective13CollectiveMmaINS1_35MainloopSm100TmaUmmaWarpSpecializedILi3ELi2ELi2ENS5_IJNS4_1CILi2EEESB_NSA_ILi1EEEEEEEENS5_IJNSA_ILi256EEESF_NSA_ILi64EEEEEENS_12float_e5m2_tENS5_IJlSC_lEEESI_SJ_NS4_8TiledMMAINS4_8MMA_AtomIJNS4_10MMA_TraitsINS4_25SM100_MMA_F8F6F4_2x1SM_SSEJSI_SI_fSF_SF_NS4_17integral_constantINS4_4UMMA5MajorELSQ_0EEESR_NSO_INSP_7ScaleInELSS_0EEEST_EEEEEENS4_6LayoutINS5_IJSC_SC_SC_EEENS5_IJNSA_ILi0EEESY_SY_EEEEENS5_IJNS4_10UnderscoreES11_S11_EEEEENS4_28SM100_TMA_2SM_LOAD_MULTICASTENS4_14ComposedLayoutINS4_7SwizzleILi2ELi4ELi3EEENS4_18smem_ptr_flag_bitsILi8EEENSW_INS5_IJNSA_ILi8EEESG_EEENS5_IJSG_SC_EEEEEEEvNS4_8identityENS4_18SM100_TMA_2SM_LOADES1E_vS1F_EENS_8epilogue10collective18CollectiveEpilogueINS1I_23Sm100TmaWarpSpecializedILi4ELi2ELi64ELb0ELb0EEEJNS5_IJNSA_ILi128EEESF_SG_EEENS5_IJNSW_IS1N_SC_EENSW_ISG_SC_EEEEESI_SJ_SI_SJ_NS1I_6fusion15FusionCallbacksIS1M_NS1S_17LinearCombinationISI_fSI_fLNS_15FloatRoundStyleE2EEES1O_S1R_JEEENS4_5SM1004TMEM4LOAD26SM100_TMEM_LOAD_32dp32b64xENS4_13SM90_TMA_LOADES1E_NS4_39AutoVectorizingCopyWithAssumedAlignmentILi128EEENS4_14SM90_TMA_STOREES1E_S24_S24_EEEvvEEEEvNT_6ParamsE)
        /*09ec*/ 	.short	0x0380
        /*09ee*/ 	.short	0x0800


	//----- nvinfo : EIATTR_SW_WAR
	.align		4
.L_56:
        /*09f0*/ 	.byte	0x04, 0x36
        /*09f2*/ 	.short	(.L_58 - .L_57)
.L_57:
        /*09f4*/ 	.word	0x00000008
.L_58:


//--------------------- .nv.callgraph             --------------------------
	.section	.nv.callgraph,"",@"SHT_CUDA_CALLGRAPH"
	.align	4
	.sectionentsize	8
	.align		4
        /*0000*/ 	.word	0x00000000
	.align		4
        /*0004*/ 	.word	0xffffffff
	.align		4
        /*0008*/ 	.word	index@(_ZN7cutlass13device_kernelINS_4gemm6kernel13GemmUniversalIN4cute5tupleIJiiiiEEENS1_10collective13CollectiveMmaINS1_35MainloopSm100TmaUmmaWarpSpecializedILi3ELi2ELi2ENS5_IJNS4_1CILi2EEESB_NSA_ILi1EEEEEEEENS5_IJNSA_ILi256EEESF_NSA_ILi64EEEEEENS_12float_e5m2_tENS5_IJlSC_lEEESI_SJ_NS4_8TiledMMAINS4_8MMA_AtomIJNS4_10MMA_TraitsINS4_25SM100_MMA_F8F6F4_2x1SM_SSEJSI_SI_fSF_SF_NS4_17integral_constantINS4_4UMMA5MajorELSQ_0EEESR_NSO_INSP_7ScaleInELSS_0EEEST_EEEEEENS4_6LayoutINS5_IJSC_SC_SC_EEENS5_IJNSA_ILi0EEESY_SY_EEEEENS5_IJNS4_10UnderscoreES11_S11_EEEEENS4_28SM100_TMA_2SM_LOAD_MULTICASTENS4_14ComposedLayoutINS4_7SwizzleILi2ELi4ELi3EEENS4_18smem_ptr_flag_bitsILi8EEENSW_INS5_IJNSA_ILi8EEESG_EEENS5_IJSG_SC_EEEEEEEvNS4_8identityENS4_18SM100_TMA_2SM_LOADES1E_vS1F_EENS_8epilogue10collective18CollectiveEpilogueINS1I_23Sm100TmaWarpSpecializedILi4ELi2ELi64ELb0ELb0EEEJNS5_IJNSA_ILi128EEESF_SG_EEENS5_IJNSW_IS1N_SC_EENSW_ISG_SC_EEEEESI_SJ_SI_SJ_NS1I_6fusion15FusionCallbacksIS1M_NS1S_17LinearCombinationISI_fSI_fLNS_15FloatRoundStyleE2EEES1O_S1R_JEEENS4_5SM1004TMEM4LOAD26SM100_TMEM_LOAD_32dp32b64xENS4_13SM90_TMA_LOADES1E_NS4_39AutoVectorizingCopyWithAssumedAlignmentILi128EEENS4_14SM90_TMA_STOREES1E_S24_S24_EEEvvEEEEvNT_6ParamsE)
	.align		4
        /*000c*/ 	.word	index@(__assertfail)
	.align		4
        /*0010*/ 	.word	0x00000000
	.align		4
        /*0014*/ 	.word	0xfffffffe
	.align		4
        /*0018*/ 	.word	0x00000000
	.align		4
        /*001c*/ 	.word	0xfffffffd
	.align		4
        /*0020*/ 	.word	0x00000000
	.align		4
        /*0024*/ 	.word	0xfffffffc


//--------------------- .nv.constant4             --------------------------
	.section	.nv.constant4,"a",@progbits
	.align	8
	.align		8
.nv.constant4:
        /*0000*/ 	.dword	__assertfail
	.align		8
        /*0008*/ 	.dword	__unnamed_1
	.align		8
        /*0010*/ 	.dword	__unnamed_2
	.align		8
        /*0018*/ 	.dword	__unnamed_3
	.align		8
        /*0020*/ 	.dword	_ZN39_INTERNAL_9ccbf6cf_4_k_cu_2a646fd7_98584cuda3std3__45__cpo5beginE
	.align		8
        /*0028*/ 	.dword	_ZN39_INTERNAL_9ccbf6cf_4_k_cu_2a646fd7_98584cuda3std3__45__cpo3endE
	.align		8
        /*0030*/ 	.dword	_ZN39_INTERNAL_9ccbf6cf_4_k_cu_2a646fd7_98584cuda3std3__45__cpo6cbeginE
	.align		8
        /*0038*/ 	.dword	_ZN39_INTERNAL_9ccbf6cf_4_k_cu_2a646fd7_98584cuda3std3__45__cpo4cendE
	.align		8
        /*0040*/ 	.dword	_ZN39_INTERNAL_9ccbf6cf_4_k_cu_2a646fd7_98584cuda3std3__441_GLOBAL__N__9ccbf6cf_4_k_cu_2a646fd7_98586ignoreE
	.align		8
        /*0048*/ 	.dword	_ZN39_INTERNAL_9ccbf6cf_4_k_cu_2a646fd7_98584cuda3std3__419piecewise_constructE
	.align		8
        /*0050*/ 	.dword	_ZN39_INTERNAL_9ccbf6cf_4_k_cu_2a646fd7_98584cuda3std3__48in_placeE
	.align		8
        /*0058*/ 	.dword	_ZN39_INTERNAL_9ccbf6cf_4_k_cu_2a646fd7_98584cuda3std6ranges3__45__cpo4swapE
	.align		8
        /*0060*/ 	.dword	_ZN39_INTERNAL_9ccbf6cf_4_k_cu_2a646fd7_98584cuda3std6ranges3__45__cpo9iter_moveE
	.align		8
        /*0068*/ 	.dword	_ZN39_INTERNAL_9ccbf6cf_4_k_cu_2a646fd7_98584cute7productE
	.align		8
        /*0070*/ 	.dword	_ZN39_INTERNAL_9ccbf6cf_4_k_cu_2a646fd7_98584cute1_E
	.align		8
        /*0078*/ 	.dword	$str$25
	.align		8
        /*0080*/ 	.dword	$str$26
	.align		8
        /*0088*/ 	.dword	$str$27
	.align		8
        /*0090*/ 	.dword	$str$28


//--------------------- .text._ZN7cutlass13device_kernelINS_4gemm6kernel13GemmUniversalIN4cute5tupleIJiiiiEEENS1_10collective13CollectiveMmaINS1_35MainloopSm100TmaUmmaWarpSpecializedILi3ELi2ELi2ENS5_IJNS4_1CILi2EEESB_NSA_ILi1EEEEEEEENS5_IJNSA_ILi256EEESF_NSA_ILi64EEEEEENS_12float_e5m2_tENS5_IJlSC_lEEESI_SJ_NS4_8TiledMMAINS4_8MMA_AtomIJNS4_10MMA_TraitsINS4_25SM100_MMA_F8F6F4_2x1SM_SSEJSI_SI_fSF_SF_NS4_17integral_constantINS4_4UMMA5MajorELSQ_0EEESR_NSO_INSP_7ScaleInELSS_0EEEST_EEEEEENS4_6LayoutINS5_IJSC_SC_SC_EEENS5_IJNSA_ILi0EEESY_SY_EEEEENS5_IJNS4_10UnderscoreES11_S11_EEEEENS4_28SM100_TMA_2SM_LOAD_MULTICASTENS4_14ComposedLayoutINS4_7SwizzleILi2ELi4ELi3EEENS4_18smem_ptr_flag_bitsILi8EEENSW_INS5_IJNSA_ILi8EEESG_EEENS5_IJSG_SC_EEEEEEEvNS4_8identityENS4_18SM100_TMA_2SM_LOADES1E_vS1F_EENS_8epilogue10collective18CollectiveEpilogueINS1I_23Sm100TmaWarpSpecializedILi4ELi2ELi64ELb0ELb0EEEJNS5_IJNSA_ILi128EEESF_SG_EEENS5_IJNSW_IS1N_SC_EENSW_ISG_SC_EEEEESI_SJ_SI_SJ_NS1I_6fusion15FusionCallbacksIS1M_NS1S_17LinearCombinationISI_fSI_fLNS_15FloatRoundStyleE2EEES1O_S1R_JEEENS4_5SM1004TMEM4LOAD26SM100_TMEM_LOAD_32dp32b64xENS4_13SM90_TMA_LOADES1E_NS4_39AutoVectorizingCopyWithAssumedAlignmentILi128EEENS4_14SM90_TMA_STOREES1E_S24_S24_EEEvvEEEEvNT_6ParamsE --------------------------
	.section	.text._ZN7cutlass13device_kernelINS_4gemm6kernel13GemmUniversalIN4cute5tupleIJiiiiEEENS1_10collective13CollectiveMmaINS1_35MainloopSm100TmaUmmaWarpSpecializedILi3ELi2ELi2ENS5_IJNS4_1CILi2EEESB_NSA_ILi1EEEEEEEENS5_IJNSA_ILi256EEESF_NSA_ILi64EEEEEENS_12float_e5m2_tENS5_IJlSC_lEEESI_SJ_NS4_8TiledMMAINS4_8MMA_AtomIJNS4_10MMA_TraitsINS4_25SM100_MMA_F8F6F4_2x1SM_SSEJSI_SI_fSF_SF_NS4_17integral_constantINS4_4UMMA5MajorELSQ_0EEESR_NSO_INSP_7ScaleInELSS_0EEEST_EEEEEENS4_6LayoutINS5_IJSC_SC_SC_EEENS5_IJNSA_ILi0EEESY_SY_EEEEENS5_IJNS4_10UnderscoreES11_S11_EEEEENS4_28SM100_TMA_2SM_LOAD_MULTICASTENS4_14ComposedLayoutINS4_7SwizzleILi2ELi4ELi3EEENS4_18smem_ptr_flag_bitsILi8EEENSW_INS5_IJNSA_ILi8EEESG_EEENS5_IJSG_SC_EEEEEEEvNS4_8identityENS4_18SM100_TMA_2SM_LOADES1E_vS1F_EENS_8epilogue10collective18CollectiveEpilogueINS1I_23Sm100TmaWarpSpecializedILi4ELi2ELi64ELb0ELb0EEEJNS5_IJNSA_ILi128EEESF_SG_EEENS5_IJNSW_IS1N_SC_EENSW_ISG_SC_EEEEESI_SJ_SI_SJ_NS1I_6fusion15FusionCallbacksIS1M_NS1S_17LinearCombinationISI_fSI_fLNS_15FloatRoundStyleE2EEES1O_S1R_JEEENS4_5SM1004TMEM4LOAD26SM100_TMEM_LOAD_32dp32b64xENS4_13SM90_TMA_LOADES1E_NS4_39AutoVectorizingCopyWithAssumedAlignmentILi128EEENS4_14SM90_TMA_STOREES1E_S24_S24_EEEvvEEEEvNT_6ParamsE,"ax",@progbits
	.align	128
.text._ZN7cutlass13device_kernelINS_4gemm6kernel13GemmUniversalIN4cute5tupleIJiiiiEEENS1_10collective13CollectiveMmaINS1_35MainloopSm100TmaUmmaWarpSpecializedILi3ELi2ELi2ENS5_IJNS4_1CILi2EEESB_NSA_ILi1EEEEEEEENS5_IJNSA_ILi256EEESF_NSA_ILi64EEEEEENS_12float_e5m2_tENS5_IJlSC_lEEESI_SJ_NS4_8TiledMMAINS4_8MMA_AtomIJNS4_10MMA_TraitsINS4_25SM100_MMA_F8F6F4_2x1SM_SSEJSI_SI_fSF_SF_NS4_17integral_constantINS4_4UMMA5MajorELSQ_0EEESR_NSO_INSP_7ScaleInELSS_0EEEST_EEEEEENS4_6LayoutINS5_IJSC_SC_SC_EEENS5_IJNSA_ILi0EEESY_SY_EEEEENS5_IJNS4_10UnderscoreES11_S11_EEEEENS4_28SM100_TMA_2SM_LOAD_MULTICASTENS4_14ComposedLayoutINS4_7SwizzleILi2ELi4ELi3EEENS4_18smem_ptr_flag_bitsILi8EEENSW_INS5_IJNSA_ILi8EEESG_EEENS5_IJSG_SC_EEEEEEEvNS4_8identityENS4_18SM100_TMA_2SM_LOADES1E_vS1F_EENS_8epilogue10collective18CollectiveEpilogueINS1I_23Sm100TmaWarpSpecializedILi4ELi2ELi64ELb0ELb0EEEJNS5_IJNSA_ILi128EEESF_SG_EEENS5_IJNSW_IS1N_SC_EENSW_ISG_SC_EEEEESI_SJ_SI_SJ_NS1I_6fusion15FusionCallbacksIS1M_NS1S_17LinearCombinationISI_fSI_fLNS_15FloatRoundStyleE2EEES1O_S1R_JEEENS4_5SM1004TMEM4LOAD26SM100_TMEM_LOAD_32dp32b64xENS4_13SM90_TMA_LOADES1E_NS4_39AutoVectorizingCopyWithAssumedAlignmentILi128EEENS4_14SM90_TMA_STOREES1E_S24_S24_EEEvvEEEEvNT_6ParamsE:
        .type           _ZN7cutlass13device_kernelINS_4gemm6kernel13GemmUniversalIN4cute5tupleIJiiiiEEENS1_10collective13CollectiveMmaINS1_35MainloopSm100TmaUmmaWarpSpecializedILi3ELi2ELi2ENS5_IJNS4_1CILi2EEESB_NSA_ILi1EEEEEEEENS5_IJNSA_ILi256EEESF_NSA_ILi64EEEEEENS_12float_e5m2_tENS5_IJlSC_lEEESI_SJ_NS4_8TiledMMAINS4_8MMA_AtomIJNS4_10MMA_TraitsINS4_25SM100_MMA_F8F6F4_2x1SM_SSEJSI_SI_fSF_SF_NS4_17integral_constantINS4_4UMMA5MajorELSQ_0EEESR_NSO_INSP_7ScaleInELSS_0EEEST_EEEEEENS4_6LayoutINS5_IJSC_SC_SC_EEENS5_IJNSA_ILi0EEESY_SY_EEEEENS5_IJNS4_10UnderscoreES11_S11_EEEEENS4_28SM100_TMA_2SM_LOAD_MULTICASTENS4_14ComposedLayoutINS4_7SwizzleILi2ELi4ELi3EEENS4_18smem_ptr_flag_bitsILi8EEENSW_INS5_IJNSA_ILi8EEESG_EEENS5_IJSG_SC_EEEEEEEvNS4_8identityENS4_18SM100_TMA_2SM_LOADES1E_vS1F_EENS_8epilogue10collective18CollectiveEpilogueINS1I_23Sm100TmaWarpSpecializedILi4ELi2ELi64ELb0ELb0EEEJNS5_IJNSA_ILi128EEESF_SG_EEENS5_IJNSW_IS1N_SC_EENSW_ISG_SC_EEEEESI_SJ_SI_SJ_NS1I_6fusion15FusionCallbacksIS1M_NS1S_17LinearCombinationISI_fSI_fLNS_15FloatRoundStyleE2EEES1O_S1R_JEEENS4_5SM1004TMEM4LOAD26SM100_TMEM_LOAD_32dp32b64xENS4_13SM90_TMA_LOADES1E_NS4_39AutoVectorizingCopyWithAssumedAlignmentILi128EEENS4_14SM90_TMA_STOREES1E_S24_S24_EEEvvEEEEvNT_6ParamsE,@function
        .size           _ZN7cutlass13device_kernelINS_4gemm6kernel13GemmUniversalIN4cute5tupleIJiiiiEEENS1_10collective13CollectiveMmaINS1_35MainloopSm100TmaUmmaWarpSpecializedILi3ELi2ELi2ENS5_IJNS4_1CILi2EEESB_NSA_ILi1EEEEEEEENS5_IJNSA_ILi256EEESF_NSA_ILi64EEEEEENS_12float_e5m2_tENS5_IJlSC_lEEESI_SJ_NS4_8TiledMMAINS4_8MMA_AtomIJNS4_10MMA_TraitsINS4_25SM100_MMA_F8F6F4_2x1SM_SSEJSI_SI_fSF_SF_NS4_17integral_constantINS4_4UMMA5MajorELSQ_0EEESR_NSO_INSP_7ScaleInELSS_0EEEST_EEEEEENS4_6LayoutINS5_IJSC_SC_SC_EEENS5_IJNSA_ILi0EEESY_SY_EEEEENS5_IJNS4_10UnderscoreES11_S11_EEEEENS4_28SM100_TMA_2SM_LOAD_MULTICASTENS4_14ComposedLayoutINS4_7SwizzleILi2ELi4ELi3EEENS4_18smem_ptr_flag_bitsILi8EEENSW_INS5_IJNSA_ILi8EEESG_EEENS5_IJSG_SC_EEEEEEEvNS4_8identityENS4_18SM100_TMA_2SM_LOADES1E_vS1F_EENS_8epilogue10collective18CollectiveEpilogueINS1I_23Sm100TmaWarpSpecializedILi4ELi2ELi64ELb0ELb0EEEJNS5_IJNSA_ILi128EEESF_SG_EEENS5_IJNSW_IS1N_SC_EENSW_ISG_SC_EEEEESI_SJ_SI_SJ_NS1I_6fusion15FusionCallbacksIS1M_NS1S_17LinearCombinationISI_fSI_fLNS_15FloatRoundStyleE2EEES1O_S1R_JEEENS4_5SM1004TMEM4LOAD26SM100_TMEM_LOAD_32dp32b64xENS4_13SM90_TMA_LOADES1E_NS4_39AutoVectorizingCopyWithAssumedAlignmentILi128EEENS4_14SM90_TMA_STOREES1E_S24_S24_EEEvvEEEEvNT_6ParamsE,(.L_x_185 - _ZN7cutlass13device_kernelINS_4gemm6kernel13GemmUniversalIN4cute5tupleIJiiiiEEENS1_10collective13CollectiveMmaINS1_35MainloopSm100TmaUmmaWarpSpecializedILi3ELi2ELi2ENS5_IJNS4_1CILi2EEESB_NSA_ILi1EEEEEEEENS5_IJNSA_ILi256EEESF_NSA_ILi64EEEEEENS_12float_e5m2_tENS5_IJlSC_lEEESI_SJ_NS4_8TiledMMAINS4_8MMA_AtomIJNS4_10MMA_TraitsINS4_25SM100_MMA_F8F6F4_2x1SM_SSEJSI_SI_fSF_SF_NS4_17integral_constantINS4_4UMMA5MajorELSQ_0EEESR_NSO_INSP_7ScaleInELSS_0EEEST_EEEEEENS4_6LayoutINS5_IJSC_SC_SC_EEENS5_IJNSA_ILi0EEESY_SY_EEEEENS5_IJNS4_10UnderscoreES11_S11_EEEEENS4_28SM100_TMA_2SM_LOAD_MULTICASTENS4_14ComposedLayoutINS4_7SwizzleILi2ELi4ELi3EEENS4_18smem_ptr_flag_bitsILi8EEENSW_INS5_IJNSA_ILi8EEESG_EEENS5_IJSG_SC_EEEEEEEvNS4_8identityENS4_18SM100_TMA_2SM_LOADES1E_vS1F_EENS_8epilogue10collective18CollectiveEpilogueINS1I_23Sm100TmaWarpSpecializedILi4ELi2ELi64ELb0ELb0EEEJNS5_IJNSA_ILi128EEESF_SG_EEENS5_IJNSW_IS1N_SC_EENSW_ISG_SC_EEEEESI_SJ_SI_SJ_NS1I_6fusion15FusionCallbacksIS1M_NS1S_17LinearCombinationISI_fSI_fLNS_15FloatRoundStyleE2EEES1O_S1R_JEEENS4_5SM1004TMEM4LOAD26SM100_TMEM_LOAD_32dp32b64xENS4_13SM90_TMA_LOADES1E_NS4_39AutoVectorizingCopyWithAssumedAlignmentILi128EEENS4_14SM90_TMA_STOREES1E_S24_S24_EEEvvEEEEvNT_6ParamsE)
        .other          _ZN7cutlass13device_kernelINS_4gemm6kernel13GemmUniversalIN4cute5tupleIJiiiiEEENS1_10collective13CollectiveMmaINS1_35MainloopSm100TmaUmmaWarpSpecializedILi3ELi2ELi2ENS5_IJNS4_1CILi2EEESB_NSA_ILi1EEEEEEEENS5_IJNSA_ILi256EEESF_NSA_ILi64EEEEEENS_12float_e5m2_tENS5_IJlSC_lEEESI_SJ_NS4_8TiledMMAINS4_8MMA_AtomIJNS4_10MMA_TraitsINS4_25SM100_MMA_F8F6F4_2x1SM_SSEJSI_SI_fSF_SF_NS4_17integral_constantINS4_4UMMA5MajorELSQ_0EEESR_NSO_INSP_7ScaleInELSS_0EEEST_EEEEEENS4_6LayoutINS5_IJSC_SC_SC_EEENS5_IJNSA_ILi0EEESY_SY_EEEEENS5_IJNS4_10UnderscoreES11_S11_EEEEENS4_28SM100_TMA_2SM_LOAD_MULTICASTENS4_14ComposedLayoutINS4_7SwizzleILi2ELi4ELi3EEENS4_18smem_ptr_flag_bitsILi8EEENSW_INS5_IJNSA_ILi8EEESG_EEENS5_IJSG_SC_EEEEEEEvNS4_8identityENS4_18SM100_TMA_2SM_LOADES1E_vS1F_EENS_8epilogue10collective18CollectiveEpilogueINS1I_23Sm100TmaWarpSpecializedILi4ELi2ELi64ELb0ELb0EEEJNS5_IJNSA_ILi128EEESF_SG_EEENS5_IJNSW_IS1N_SC_EENSW_ISG_SC_EEEEESI_SJ_SI_SJ_NS1I_6fusion15FusionCallbacksIS1M_NS1S_17LinearCombinationISI_fSI_fLNS_15FloatRoundStyleE2EEES1O_S1R_JEEENS4_5SM1004TMEM4LOAD26SM100_TMEM_LOAD_32dp32b64xENS4_13SM90_TMA_LOADES1E_NS4_39AutoVectorizingCopyWithAssumedAlignmentILi128EEENS4_14SM90_TMA_STOREES1E_S24_S24_EEEvvEEEEvNT_6ParamsE,@"STO_CUDA_ENTRY STV_DEFAULT"
_ZN7cutlass13device_kernelINS_4gemm6kernel13GemmUniversalIN4cute5tupleIJiiiiEEENS1_10collective13CollectiveMmaINS1_35MainloopSm100TmaUmmaWarpSpecializedILi3ELi2ELi2ENS5_IJNS4_1CILi2EEESB_NSA_ILi1EEEEEEEENS5_IJNSA_ILi256EEESF_NSA_ILi64EEEEEENS_12float_e5m2_tENS5_IJlSC_lEEESI_SJ_NS4_8TiledMMAINS4_8MMA_AtomIJNS4_10MMA_TraitsINS4_25SM100_MMA_F8F6F4_2x1SM_SSEJSI_SI_fSF_SF_NS4_17integral_constantINS4_4UMMA5MajorELSQ_0EEESR_NSO_INSP_7ScaleInELSS_0EEEST_EEEEEENS4_6LayoutINS5_IJSC_SC_SC_EEENS5_IJNSA_ILi0EEESY_SY_EEEEENS5_IJNS4_10UnderscoreES11_S11_EEEEENS4_28SM100_TMA_2SM_LOAD_MULTICASTENS4_14ComposedLayoutINS4_7SwizzleILi2ELi4ELi3EEENS4_18smem_ptr_flag_bitsILi8EEENSW_INS5_IJNSA_ILi8EEESG_EEENS5_IJSG_SC_EEEEEEEvNS4_8identityENS4_18SM100_TMA_2SM_LOADES1E_vS1F_EENS_8epilogue10collective18CollectiveEpilogueINS1I_23Sm100TmaWarpSpecializedILi4ELi2ELi64ELb0ELb0EEEJNS5_IJNSA_ILi128EEESF_SG_EEENS5_IJNSW_IS1N_SC_EENSW_ISG_SC_EEEEESI_SJ_SI_SJ_NS1I_6fusion15FusionCallbacksIS1M_NS1S_17LinearCombinationISI_fSI_fLNS_15FloatRoundStyleE2EEES1O_S1R_JEEENS4_5SM1004TMEM4LOAD26SM100_TMEM_LOAD_32dp32b64xENS4_13SM90_TMA_LOADES1E_NS4_39AutoVectorizingCopyWithAssumedAlignmentILi128EEENS4_14SM90_TMA_STOREES1E_S24_S24_EEEvvEEEEvNT_6ParamsE:
[----:B------:R-:W1:Y:S01]  /*0000*/  LDC R1, c[0x0][0x37c] ;  /* 0x0000df00ff017b82 */ /* 0x000e620000000800 */
[----:B------:R-:W2:Y:S01]  /*0010*/  S2R R172, SR_TID.X ;  /* 0x0000000000ac7919 */ /* 0x000ea20000002100 */
[----:B------:R-:W3:Y:S06]  /*0020*/  LDCU.64 UR8, c[0x0][0x890] ;  /* 0x00011200ff0877ac */ /* 0x000eec0008000a00 */
[----:B------:R-:W4:Y:S01]  /*0030*/  S2UR UR45, SR_CgaCtaId ;  /* 0x00000000002d79c3 */ /* 0x000f220000008800 */
[----:B------:R-:W-:Y:S02]  /*0040*/  PRMT R158, RZ, 0x7610, R158 ;  /* 0x00007610ff9e7816 */ /* 0x000fe4000000009e */
[----:B------:R-:W-:Y:S01]  /*0050*/  ELECT P1, URZ, PT ;  /* 0x0000000000ff782f */ /* 0x000fe20003820000 */
[----:B---3--:R-:W-:-:S04]  /*0060*/  UISETP.NE.U32.AND UP0, UPT, UR8, URZ, UPT ;  /* 0x000000ff0800728c */ /* 0x008fc8000bf05070 */
[----:B------:R-:W-:Y:S02]  /*0070*/  UISETP.NE.AND.EX UP0, UPT, UR9, URZ, UPT, UP0 ;  /* 0x000000ff0900728c */ /* 0x000fe4000bf05300 */
[----:B----4-:R-:W-:Y:S02]  /*0080*/  ULOP3.LUT UR33, UR45, 0x1, URZ, 0xc0, !UPT ;  /* 0x000000012d217892 */ /* 0x010fe4000f8ec0ff */
[----:B------:R-:W-:Y:S01]  /*0090*/  ULOP3.LUT UR34, UR45, 0x1, URZ, 0x3c, !UPT ;  /* 0x000000012d227892 */ /* 0x000fe2000f8e3cff */
[----:B--2---:R-:W-:-:S05]  /*00a0*/  SHF.R.U32.HI R159, RZ, 0x5, R172 ;  /* 0x00000005ff9f7819 */ /* 0x004fca00000116ac */
[----:B------:R-:W2:Y:S02]  /*00b0*/  SHFL.IDX PT, R0, R159, RZ, 0x1f ;  /* 0x00001fff9f007589 */ /* 0x000ea400000e0000 */
[----:B--2---:R-:W-:Y:S01]  /*00c0*/  R2UR UR17, R0 ;  /* 0x00000000001172ca */ /* 0x004fe200000e0000 */
[----:B-1----:R-:W-:-:S14]  /*00d0*/  BRA.U UP0, `(.L_x_0) ;  /* 0x0000000100307547 */ /* 0x002fdc000b800000 */
[----:B------:R-:W1:Y:S02]  /*00e0*/  LDCU.64 UR4, c[0x0][0x888] ;  /* 0x00011100ff0477ac */ /* 0x000e640008000a00 */
[----:B-1----:R-:W-:-:S04]  /*00f0*/  UISETP.NE.U32.AND UP0, UPT, UR4, URZ, UPT ;  /* 0x000000ff0400728c */ /* 0x002fc8000bf05070 */
[----:B------:R-:W-:-:S09]  /*0100*/  UISETP.NE.AND.EX UP0, UPT, UR5, URZ, UPT, UP0 ;  /* 0x000000ff0500728c */ /* 0x000fd2000bf05300 */
[----:B------:R-:W-:Y:S05]  /*0110*/  BRA.U !UP0, `(.L_x_1) ;  /* 0x0000000108147547 */ /* 0x000fea000b800000 */
[----:B------:R-:W1:Y:S01]  /*0120*/  LDC.64 R2, c[0x0][0x888] ;  /* 0x00022200ff027b82 */ /* 0x000e620000000a00 */
[----:B------:R-:W1:Y:S02]  /*0130*/  LDCU.64 UR4, c[0x0][0x358] ;  /* 0x00006b00ff0477ac */ /* 0x000e640008000a00 */
[----:B-1----:R1:W5:Y:S01]  /*0140*/  LDG.E R73, desc[UR4][R2.64] ;  /* 0x0000000402497981 */ /* 0x002362000c1e1900 */
[----:B------:R-:W-:Y:S01]  /*0150*/  HFMA2 R158, -RZ, RZ, 0, 5.9604644775390625e-08 ;  /* 0x00000001ff9e7431 */ /* 0x000fe200000001ff */
[----:B------:R-:W-:Y:S05]  /*0160*/  BRA `(.L_x_0) ;  /* 0x00000000000c7947 */ /* 0x000fea0003800000 */
.L_x_1:
[----:B------:R-:W1:Y:S01]  /*0170*/  LDCU UR4, c[0x0][0x880] ;  /* 0x00011000ff0477ac */ /* 0x000e620008000800 */
[----:B------:R-:W-:Y:S01]  /*0180*/  HFMA2 R158, -RZ, RZ, 0, 5.9604644775390625e-08 ;  /* 0x00000001ff9e7431 */ /* 0x000fe200000001ff */
[----:B-1----:R-:W-:-:S07]  /*0190*/  MOV R73, UR4 ;  /* 0x0000000400497c02 */ /* 0x002fce0008000f00 */
.L_x_0:
[----:B------:R-:W2:Y:S02]  /*01a0*/  LDCU.64 UR4, c[0x0][0x8b0] ;  /* 0x00011600ff0477ac */ /* 0x000ea40008000a00 */
[----:B--2---:R-:W-:-:S04]  /*01b0*/  UISETP.NE.U32.AND UP0, UPT, UR4, URZ, UPT ;  /* 0x000000ff0400728c */ /* 0x004fc8000bf05070 */
[----:B------:R-:W-:-:S09]  /*01c0*/  UISETP.NE.AND.EX UP0, UPT, UR5, URZ, UPT, UP0 ;  /* 0x000000ff0500728c */ /* 0x000fd2000bf05300 */
[----:B------:R-:W-:Y:S05]  /*01d0*/  BRA.U UP0, `(.L_x_2) ;  /* 0x0000000100287547 */ /* 0x000fea000b800000 */
[----:B------:R-:W2:Y:S02]  /*01e0*/  LDCU.64 UR4, c[0x0][0x8a8] ;  /* 0x00011500ff0477ac */ /* 0x000ea40008000a00 */
[----:B--2---:R-:W-:-:S04]  /*01f0*/  UISETP.NE.U32.AND UP0, UPT, UR4, URZ, UPT ;  /* 0x000000ff0400728c */ /* 0x004fc8000bf05070 */
[----:B------:R-:W-:-:S09]  /*0200*/  UISETP.NE.AND.EX UP0, UPT, UR5, URZ, UPT, UP0 ;  /* 0x000000ff0500728c */ /* 0x000fd2000bf05300 */
[----:B------:R-:W-:Y:S05]  /*0210*/  BRA.U !UP0, `(.L_x_3) ;  /* 0x0000000108107547 */ /* 0x000fea000b800000 */
[----:B------:R-:W2:Y:S01]  /*0220*/  LDC.64 R70, c[0x0][0x8a8] ;  /* 0x00022a00ff467b82 */ /* 0x000ea20000000a00 */
[----:B------:R-:W2:Y:S02]  /*0230*/  LDCU.64 UR4, c[0x0][0x358] ;  /* 0x00006b00ff0477ac */ /* 0x000ea40008000a00 */
[----:B--2---:R2:W5:Y:S01]  /*0240*/  LDG.E R70, desc[UR4][R70.64] ;  /* 0x0000000446467981 */ /* 0x004562000c1e1900 */
[----:B------:R-:W-:Y:S05]  /*0250*/  BRA `(.L_x_2) ;  /* 0x0000000000087947 */ /* 0x000fea0003800000 */
.L_x_3:
[----:B------:R-:W2:Y:S02]  /*0260*/  LDCU UR4, c[0x0][0x8a0] ;  /* 0x00011400ff0477ac */ /* 0x000ea40008000800 */
[----:B--2---:R-:W-:Y:S02]  /*0270*/  MOV R70, UR4 ;  /* 0x0000000400467c02 */ /* 0x004fe40008000f00 */
.L_x_2:
[----:B------:R-:W-:Y:S01]  /*0280*/  IMAD.U32 R0, RZ, RZ, UR17 ;  /* 0x00000011ff007e24 */ /* 0x000fe2000f8e00ff */
[----:B------:R-:W-:Y:S04]  /*0290*/  BSSY.RECONVERGENT B0, `(.L_x_4) ;  /* 0x000000c000007945 */ /* 0x000fe80003800200 */
[C---:B------:R-:W-:Y:S02]  /*02a0*/  ISETP.NE.OR P2, PT, R0.reuse, 0x1, !P1 ;  /* 0x000000010000780c */ /* 0x040fe40004f45670 */
[----:B------:R-:W-:-:S11]  /*02b0*/  ISETP.NE.OR P0, PT, R0, 0x3, !P1 ;  /* 0x000000030000780c */ /* 0x000fd60004f05670 */
[----:B------:R-:W-:Y:S05]  /*02c0*/  @P2 BRA `(.L_x_5) ;  /* 0x0000000000202947 */ /* 0x000fea0003800000 */
[----:B------:R-:W3:Y:S02]  /*02d0*/  LDCU.64 UR4, c[0x0][0x348] ;  /* 0x00006900ff0477ac */ /* 0x000ee40008000a00 */
[----:B---3--:R-:W-:Y:S02]  /*02e0*/  UIADD3 UR6, UP1, UPT, UR4, 0x80, URZ ;  /* 0x0000008004067890 */ /* 0x008fe4000ff3e0ff */
[----:B------:R-:W-:Y:S02]  /*02f0*/  UIADD3 UR4, UP0, UPT, UR4, 0x180, URZ ;  /* 0x0000018004047890 */ /* 0x000fe4000ff1e0ff */
[----:B------:R-:W-:Y:S02]  /*0300*/  UIADD3.X UR7, UPT, UPT, URZ, UR5, URZ, UP1, !UPT ;  /* 0x00000005ff077290 */ /* 0x000fe40008ffe4ff */
[----:B------:R-:W-:-:S07]  /*0310*/  UIADD3.X UR5, UPT, UPT, URZ, UR5, URZ, UP0, !UPT ;  /* 0x00000005ff057290 */ /* 0x000fce00087fe4ff */
[----:B------:R3:W-:Y:S02]  /*0320*/  UTMACCTL.PF [UR6] ;  /* 0x00000000060079b9 */ /* 0x0007e40008040000 */
[----:B------:R3:W-:Y:S02]  /*0330*/  UTMACCTL.PF [UR4] ;  /* 0x00000000040079b9 */ /* 0x0007e40008040000 */
[----:B---3--:R-:W-:Y:S01]  /*0340*/  NOP ;  /* 0x0000000000007918 */ /* 0x008fe20000000000 */
.L_x_5:
[----:B------:R-:W-:Y:S05]  /*0350*/  BSYNC.RECONVERGENT B0 ;  /* 0x0000000000007941 */ /* 0x000fea0003800200 */
.L_x_4:
[----:B------:R-:W-:Y:S04]  /*0360*/  BSSY.RECONVERGENT B0, `(.L_x_6) ;  /* 0x000000a000007945 */ /* 0x000fe80003800200 */
        /* <DEDUP_REMOVED lines=9> */
.L_x_7:
[----:B------:R-:W-:Y:S05]  /*0400*/  BSYNC.RECONVERGENT B0 ;  /* 0x0000000000007941 */ /* 0x000fea0003800200 */
.L_x_6:
[----:B------:R-:W3:Y:S01]  /*0410*/  LDCU.64 UR4, c[0x0][0x888] ;  /* 0x00011100ff0477ac */ /* 0x000ee20008000a00 */
[----:B------:R-:W-:Y:S02]  /*0420*/  UISETP.EQ.U32.AND UP1, UPT, UR8, URZ, UPT ;  /* 0x000000ff0800728c */ /* 0x000fe4000bf22070 */
[----:B------:R-:W-:Y:S02]  /*0430*/  UPLOP3.LUT UP3, UPT, UPT, UPT, UPT, 0x80, 0x8 ;  /* 0x000000000008789c */ /* 0x000fe40003f6f070 */
[----:B---3--:R-:W-:-:S04]  /*0440*/  UISETP.NE.U32.AND UP0, UPT, UR4, URZ, UPT ;  /* 0x000000ff0400728c */ /* 0x008fc8000bf05070 */
[----:B------:R-:W-:-:S04]  /*0450*/  UISETP.NE.AND.EX UP0, UPT, UR5, URZ, UPT, UP0 ;  /* 0x000000ff0500728c */ /* 0x000fc8000bf05300 */
[----:B------:R-:W-:-:S04]  /*0460*/  UISETP.EQ.OR.EX UP2, UPT, UR9, URZ, !UP0, UP1 ;  /* 0x000000ff0900728c */ /* 0x000fc8000c742710 */
[----:B------:R-:W-:-:S06]  /*0470*/  UP2UR UR4, UPR, URZ, 0x4 ;  /* 0x00000004ff047883 */ /* 0x000fcc0008000000 */
[----:B------:R-:W-:Y:S01]  /*0480*/  MOV R162, UR4 ;  /* 0x0000000400a27c02 */ /* 0x000fe20008000f00 */
[----:B------:R-:W-:Y:S06]  /*0490*/  BRA.U !UP2, `(.L_x_8) ;  /* 0x000000010a207547 */ /* 0x000fec000b800000 */
[----:B------:R-:W-:Y:S01]  /*04a0*/  UISETP.NE.U32.AND UP1, UPT, UR8, URZ, UPT ;  /* 0x000000ff0800728c */ /* 0x000fe2000bf25070 */
[----:B-----5:R-:W-:Y:S01]  /*04b0*/  FSETP.NEU.AND P0, PT, R73, RZ, PT ;  /* 0x000000ff4900720b */ /* 0x020fe20003f0d000 */
[----:B------:R-:W-:Y:S02]  /*04c0*/  USEL UR4, URZ, 0xffffffff, UP0 ;  /* 0xffffffffff047887 */ /* 0x000fe40008000000 */
[----:B------:R-:W-:-:S10]  /*04d0*/  UISETP.NE.AND.EX UP1, UPT, UR9, URZ, UPT, UP1 ;  /* 0x000000ff0900728c */ /* 0x000fd4000bf25310 */
[----:B------:R-:W-:Y:S01]  /*04e0*/  VOTEU.ANY UP0, P0 ;  /* 0x0000000000ff7886 */ /* 0x000fe20000000100 */
[----:B------:R-:W-:-:S04]  /*04f0*/  @!UP1 USEL UR4, URZ, 0xffffffff, UP0 ;  /* 0xffffffffff049887 */ /* 0x000fc80008000000 */
[----:B------:R-:W-:-:S04]  /*0500*/  ULOP3.LUT UR4, UR4, 0x1, URZ, 0xc0, !UPT ;  /* 0x0000000104047892 */ /* 0x000fc8000f8ec0ff */
[----:B------:R-:W-:-:S11]  /*0510*/  UISETP.NE.U32.AND UP3, UPT, UR4, 0x1, UPT ;  /* 0x000000010400788c */ /* 0x000fd6000bf65070 */
.L_x_8:
[----:B------:R-:W3:Y:S01]  /*0520*/  SHFL.IDX PT, R0, R159, RZ, 0x1f ;  /* 0x00001fff9f007589 */ /* 0x000ee200000e0000 */
[----:B------:R-:W-:-:S04]  /*0530*/  UISETP.NE.AND UP0, UPT, UR17, 0x2, UPT ;  /* 0x000000021100788c */ /* 0x000fc8000bf05270 */
[----:B------:R-:W-:Y:S02]  /*0540*/  UISETP.EQ.AND UP1, UPT, UR33, URZ, !UP0 ;  /* 0x000000ff2100728c */ /* 0x000fe4000c722270 */
[----:B------:R-:W-:-:S04]  /*0550*/  USEL UR41, URZ, 0x1, UP0 ;  /* 0x00000001ff297887 */ /* 0x000fc80008000000 */
[----:B------:R-:W-:Y:S02]  /*0560*/  PLOP3.LUT P3, PT, P1, PT, UP1, 0x80, 0x8 ;  /* 0x000000000008781c */ /* 0x000fe40000f6f018 */
[----:B---3--:R-:W-:-:S13]  /*0570*/  ISETP.NE.AND P0, PT, R0, RZ, PT ;  /* 0x000000ff0000720c */ /* 0x008fda0003f05270 */
[----:B------:R-:W-:Y:S05]  /*0580*/  @P0 BRA `(.L_x_9) ;  /* 0x00000000004c0947 */ /* 0x000fea0003800000 */
[----:B------:R-:W-:Y:S01]  /*0590*/  UMOV UR4, 0x400 ;  /* 0x0000040000047882 */ /* 0x000fe20000000000 */
[----:B------:R-:W-:Y:S01]  /*05a0*/  UMOV UR8, 0x1 ;  /* 0x0000000100087882 */ /* 0x000fe20000000000 */
[----:B------:R-:W-:Y:S01]  /*05b0*/  UMOV UR6, 0x2 ;  /* 0x0000000200067882 */ /* 0x000fe20000000000 */
[----:B------:R-:W-:Y:S02]  /*05c0*/  ULEA UR4, UR45, UR4, 0x18 ;  /* 0x000000042d047291 */ /* 0x000fe4000f8ec0ff */
[----:B------:R-:W-:-:S04]  /*05d0*/  UIADD3 UR8, UPT, UPT, -UR8, 0x100000, URZ ;  /* 0x0010000008087890 */ /* 0x000fc8000fffe1ff */
[----:B------:R-:W-:Y:S02]  /*05e0*/  USHF.L.U32 UR9, UR8, 0xb, URZ ;  /* 0x0000000b08097899 */ /* 0x000fe400080006ff */
[----:B------:R-:W-:Y:S02]  /*05f0*/  USHF.L.U32 UR8, UR8, 0x1, URZ ;  /* 0x0000000108087899 */ /* 0x000fe400080006ff */
[----:B------:R-:W-:-:S04]  /*0600*/  UIADD3 UR6, UPT, UPT, -UR6, 0x100000, URZ ;  /* 0x0010000006067890 */ /* 0x000fc8000fffe1ff */
[----:B------:R-:W-:Y:S02]  /*0610*/  USHF.L.U32 UR7, UR6, 0xb, URZ ;  /* 0x0000000b06077899 */ /* 0x000fe400080006ff */
[----:B------:R-:W-:Y:S01]  /*0620*/  USHF.L.U32 UR6, UR6, 0x1, URZ ;  /* 0x0000000106067899 */ /* 0x000fe200080006ff */
[----:B------:R-:W-:Y:S01]  /*0630*/  ELECT P0, URZ, PT ;  /* 0x0000000000ff782f */ /* 0x000fe20003800000 */
[----:B------:R-:W3:Y:S02]  /*0640*/  FENCE.VIEW.ASYNC.S ;  /* 0x00000000000073c6 */ /* 0x000ee40000000000 */
[----:B---3--:R3:W4:Y:S08]  /*0650*/  SYNCS.EXCH.64 URZ, [UR4], UR8 ;  /* 0x0000000804ff75b2 */ /* 0x0087300008000100 */
[----:B------:R3:W1:Y:S01]  /*0660*/  SYNCS.EXCH.64 URZ, [UR4+0x18], UR6 ;  /* 0x0000180604ff75b2 */ /* 0x0006620008000100 */
[----:B------:R3:W1:Y:S01]  /*0670*/  SYNCS.EXCH.64 URZ, [UR4+0x8], UR8 ;  /* 0x0000080804ff75b2 */ /* 0x0006620008000100 */
[----:B------:R3:W1:Y:S01]  /*0680*/  SYNCS.EXCH.64 URZ, [UR4+0x20], UR6 ;  /* 0x0000200604ff75b2 */ /* 0x0006620008000100 */
[----:B------:R3:W1:Y:S01]  /*0690*/  SYNCS.EXCH.64 URZ, [UR4+0x10], UR8 ;  /* 0x0000100804ff75b2 */ /* 0x0006620008000100 */
[----:B------:R3:W1:Y:S01]  /*06a0*/  SYNCS.EXCH.64 URZ, [UR4+0x28], UR6 ;  /* 0x0000280604ff75b2 */ /* 0x0006620008000100 */
[----:B------:R-:W-:Y:S01]  /*06b0*/  NOP ;  /* 0x0000000000007918 */ /* 0x000fe20000000000 */
.L_x_9:
[----:B------:R-:W2:Y:S01]  /*06c0*/  SHFL.IDX PT, R0, R159, RZ, 0x1f ;  /* 0x00001fff9f007589 */ /* 0x000ea200000e0000 */
[----:B------:R-:W-:Y:S01]  /*06d0*/  NOP ;  /* 0x0000000000007918 */ /* 0x000fe20000000000 */
[----:B--2---:R-:W-:-:S13]  /*06e0*/  ISETP.NE.AND P0, PT, R0, 0x1, PT ;  /* 0x000000010000780c */ /* 0x004fda0003f05270 */
[----:B------:R-:W-:Y:S05]  /*06f0*/  @P0 BRA `(.L_x_10) ;  /* 0x0000000000540947 */ /* 0x000fea0003800000 */
[----:B---3--:R-:W-:Y:S01]  /*0700*/  UMOV UR4, 0x400 ;  /* 0x0000040000047882 */ /* 0x008fe20000000000 */
        /* <DEDUP_REMOVED lines=10> */
[----:B------:R-:W2:Y:S02]  /*07b0*/  FENCE.VIEW.ASYNC.S ;  /* 0x00000000000073c6 */ /* 0x000ea40000000000 */
[----:B--2---:R2:W3:Y:S08]  /*07c0*/  SYNCS.EXCH.64 URZ, [UR4+0x30], UR8 ;  /* 0x0000300804ff75b2 */ /* 0x0044f00008000100 */
[----:B------:R2:W1:Y:S01]  /*07d0*/  SYNCS.EXCH.64 URZ, [UR4+0x50], UR6 ;  /* 0x0000500604ff75b2 */ /* 0x0004620008000100 */
[----:B------:R2:W1:Y:S01]  /*07e0*/  SYNCS.EXCH.64 URZ, [UR4+0x38], UR8 ;  /* 0x0000380804ff75b2 */ /* 0x0004620008000100 */
[----:B------:R2:W1:Y:S01]  /*07f0*/  SYNCS.EXCH.64 URZ, [UR4+0x58], UR6 ;  /* 0x0000580604ff75b2 */ /* 0x0004620008000100 */
[----:B------:R2:W1:Y:S01]  /*0800*/  SYNCS.EXCH.64 URZ, [UR4+0x40], UR8 ;  /* 0x0000400804ff75b2 */ /* 0x0004620008000100 */
[----:B------:R2:W1:Y:S01]  /*0810*/  SYNCS.EXCH.64 URZ, [UR4+0x60], UR6 ;  /* 0x0000600604ff75b2 */ /* 0x0004620008000100 */
[----:B------:R2:W1:Y:S01]  /*0820*/  SYNCS.EXCH.64 URZ, [UR4+0x48], UR8 ;  /* 0x0000480804ff75b2 */ /* 0x0004620008000100 */
[----:B------:R2:W1:Y:S01]  /*0830*/  SYNCS.EXCH.64 URZ, [UR4+0x68], UR6 ;  /* 0x0000680604ff75b2 */ /* 0x0004620008000100 */
[----:B------:R-:W-:Y:S01]  /*0840*/  NOP ;  /* 0x0000000000007918 */ /* 0x000fe20000000000 */
.L_x_10:
[----:B------:R-:W4:Y:S01]  /*0850*/  SHFL.IDX PT, R0, R159, RZ, 0x1f ;  /* 0x00001fff9f007589 */ /* 0x000f2200000e0000 */
[----:B------:R-:W-:Y:S01]  /*0860*/  NOP ;  /* 0x0000000000007918 */ /* 0x000fe20000000000 */
[----:B----4-:R-:W-:-:S13]  /*0870*/  ISETP.NE.AND P0, PT, R0, 0x3, PT ;  /* 0x000000030000780c */ /* 0x010fda0003f05270 */
[----:B------:R-:W-:Y:S05]  /*0880*/  @P0 BRA `(.L_x_11) ;  /* 0x00000000002c0947 */ /* 0x000fea0003800000 */
[----:B--23--:R-:W-:Y:S01]  /*0890*/  UMOV UR6, 0x400 ;  /* 0x0000040000067882 */ /* 0x00cfe20000000000 */
[----:B------:R-:W-:Y:S01]  /*08a0*/  UMOV UR4, 0x20 ;  /* 0x0000002000047882 */ /* 0x000fe20000000000 */
[----:B------:R-:W-:Y:S02]  /*08b0*/  ULEA UR6, UR45, UR6, 0x18 ;  /* 0x000000062d067291 */ /* 0x000fe4000f8ec0ff */
[----:B------:R-:W-:-:S04]  /*08c0*/  UIADD3 UR4, UPT, UPT, -UR4, 0x100000, URZ ;  /* 0x0010000004047890 */ /* 0x000fc8000fffe1ff */
[----:B------:R-:W-:Y:S02]  /*08d0*/  USHF.L.U32 UR5, UR4, 0xb, URZ ;  /* 0x0000000b04057899 */ /* 0x000fe400080006ff */
[----:B------:R-:W-:Y:S01]  /*08e0*/  USHF.L.U32 UR4, UR4, 0x1, URZ ;  /* 0x0000000104047899 */ /* 0x000fe200080006ff */
[----:B------:R-:W-:Y:S01]  /*08f0*/  ELECT P0, URZ, PT ;  /* 0x0000000000ff782f */ /* 0x000fe20003800000 */
[----:B------:R-:W2:Y:S10]  /*0900*/  FENCE.VIEW.ASYNC.S ;  /* 0x00000000000073c6 */ /* 0x000eb40000000000 */
[----:B--2---:R4:W2:Y:S01]  /*0910*/  SYNCS.EXCH.64 URZ, [UR6+0x70], UR4 ;  /* 0x0000700406ff75b2 */ /* 0x0048a20008000100 */
[----:B------:R4:W3:Y:S02]  /*0920*/  SYNCS.EXCH.64 URZ, [UR6+0x78], UR4 ;  /* 0x0000780406ff75b2 */ /* 0x0008e40008000100 */
[----:B----4-:R-:W-:Y:S01]  /*0930*/  NOP ;  /* 0x0000000000007918 */ /* 0x010fe20000000000 */
.L_x_11:
[----:B------:R-:W4:Y:S01]  /*0940*/  SHFL.IDX PT, R0, R159, RZ, 0x1f ;  /* 0x00001fff9f007589 */ /* 0x000f2200000e0000 */
[----:B------:R-:W-:Y:S01]  /*0950*/  NOP ;  /* 0x0000000000007918 */ /* 0x000fe20000000000 */
[----:B----4-:R-:W-:-:S13]  /*0960*/  ISETP.NE.AND P0, PT, R0, 0x4, PT ;  /* 0x000000040000780c */ /* 0x010fda0003f05270 */
[----:B------:R-:W-:Y:S05]  /*0970*/  @P0 BRA `(.L_x_12) ;  /* 0x0000000000480947 */ /* 0x000fea0003800000 */
[----:B--23--:R-:W-:Y:S01]  /*0980*/  UMOV UR4, 0x3a0 ;  /* 0x000003a000047882 */ /* 0x00cfe20000000000 */
[----:B------:R-:W-:Y:S01]  /*0990*/  UMOV UR6, 0x400 ;  /* 0x0000040000067882 */ /* 0x000fe20000000000 */
[----:B------:R-:W-:Y:S01]  /*09a0*/  USEL UR4, UR4, 0x320, UP3 ;  /* 0x0000032004047887 */ /* 0x000fe20009800000 */
        /* <DEDUP_REMOVED lines=10> */
[----:B--2---:R4:W2:Y:S08]  /*0a50*/  SYNCS.EXCH.64 URZ, [UR6+0x80], UR8 ;  /* 0x0000800806ff75b2 */ /* 0x0048b00008000100 */
[----:B------:R4:W3:Y:S01]  /*0a60*/  SYNCS.EXCH.64 URZ, [UR6+0x90], UR4 ;  /* 0x0000900406ff75b2 */ /* 0x0008e20008000100 */
[----:B------:R4:W1:Y:S01]  /*0a70*/  SYNCS.EXCH.64 URZ, [UR6+0x88], UR8 ;  /* 0x0000880806ff75b2 */ /* 0x0008620008000100 */
[----:B------:R4:W1:Y:S02]  /*0a80*/  SYNCS.EXCH.64 URZ, [UR6+0x98], UR4 ;  /* 0x0000980406ff75b2 */ /* 0x0008640008000100 */
[----:B----4-:R-:W-:Y:S01]  /*0a90*/  NOP ;  /* 0x0000000000007918 */ /* 0x010fe20000000000 */
.L_x_12:
[----:B------:R-:W4:Y:S01]  /*0aa0*/  SHFL.IDX PT, R0, R159, RZ, 0x1f ;  /* 0x00001fff9f007589 */ /* 0x000f2200000e0000 */
[----:B------:R-:W-:Y:S01]  /*0ab0*/  NOP ;  /* 0x0000000000007918 */ /* 0x000fe20000000000 */
[----:B----4-:R-:W-:-:S13]  /*0ac0*/  ISETP.NE.AND P0, PT, R0, 0x5, PT ;  /* 0x000000050000780c */ /* 0x010fda0003f05270 */
[----:B------:R-:W-:Y:S05]  /*0ad0*/  @P0 BRA `(.L_x_13) ;  /* 0x0000000000440947 */ /* 0x000fea0003800000 */
[----:B--23--:R-:W-:Y:S01]  /*0ae0*/  UMOV UR4, 0x400 ;  /* 0x0000040000047882 */ /* 0x00cfe20000000000 */
        /* <DEDUP_REMOVED lines=16> */
.L_x_13:
[----:B------:R-:W4:Y:S01]  /*0bf0*/  SHFL.IDX PT, R0, R159, RZ, 0x1f ;  /* 0x00001fff9f007589 */ /* 0x000f2200000e0000 */
[----:B------:R-:W-:Y:S01]  /*0c00*/  ISETP.NE.OR P1, PT, RZ, UR17, !P1 ;  /* 0x00000011ff007c0c */ /* 0x000fe2000cf25670 */
        /* <DEDUP_REMOVED lines=12> */
[----:B------:R4:W3:Y:S01]  /*0cd0*/  SYNCS.EXCH.64 URZ, [UR4+0xd0], UR6 ;  /* 0x0000d00604ff75b2 */ /* 0x0008e20008000100 */
[----:B------:R4:W1:Y:S01]  /*0ce0*/  SYNCS.EXCH.64 URZ, [UR4+0xc8], UR6 ;  /* 0x0000c80604ff75b2 */ /* 0x0008620008000100 */
[----:B------:R4:W1:Y:S02]  /*0cf0*/  SYNCS.EXCH.64 URZ, [UR4+0xd8], UR6 ;  /* 0x0000d80604ff75b2 */ /* 0x0008640008000100 */
[----:B----4-:R-:W-:Y:S01]  /*0d00*/  NOP ;  /* 0x0000000000007918 */ /* 0x010fe20000000000 */
.L_x_14:
[----:B------:R-:W-:Y:S01]  /*0d10*/  VOTEU.ALL UP0, P1 ;  /* 0x0000000000ff7886 */ /* 0x000fe20000800000 */
[----:B--23--:R-:W-:Y:S01]  /*0d20*/  UMOV UR4, 0x20 ;  /* 0x0000002000047882 */ /* 0x00cfe20000000000 */
[----:B------:R-:W2:Y:S01]  /*0d30*/  LDCU UR7, c[0x0][0x36c] ;  /* 0x00006d80ff0777ac */ /* 0x000ea20008000800 */
[----:B------:R-:W-:Y:S01]  /*0d40*/  NOP ;  /* 0x0000000000007918 */ /* 0x000fe20000000000 */
[----:B-1----:R-:W-:Y:S01]  /*0d50*/  LOP3.LUT R3, R172, 0x1f, RZ, 0xc0, !PT ;  /* 0x0000001fac037812 */ /* 0x002fe200078ec0ff */
[----:B------:R-:W-:Y:S01]  /*0d60*/  @!UP0 UMOV UR6, 0x400 ;  /* 0x0000040000068882 */ /* 0x000fe20000000000 */
[----:B------:R-:W-:-:S04]  /*0d70*/  @!UP0 UIADD3 UR4, UPT, UPT, -UR4, 0x100000, URZ ;  /* 0x0010000004048890 */ /* 0x000fc8000fffe1ff */
[----:B------:R-:W-:Y:S02]  /*0d80*/  @!UP0 USHF.L.U32 UR5, UR4, 0xb, URZ ;  /* 0x0000000b04058899 */ /* 0x000fe400080006ff */
[----:B------:R-:W-:Y:S02]  /*0d90*/  @!UP0 USHF.L.U32 UR4, UR4, 0x1, URZ ;  /* 0x0000000104048899 */ /* 0x000fe400080006ff */
[----:B------:R-:W-:Y:S01]  /*0da0*/  @!UP0 ULEA UR6, UR45, UR6, 0x18 ;  /* 0x000000062d068291 */ /* 0x000fe2000f8ec0ff */
[----:B------:R-:W-:Y:S01]  /*0db0*/  VOTEU.ALL UP0, P1 ;  /* 0x0000000000ff7886 */ /* 0x000fe20000800000 */
[----:B------:R-:W-:Y:S02]  /*0dc0*/  UISETP.NE.AND UP4, UPT, UR17, URZ, UPT ;  /* 0x000000ff1100728c */ /* 0x000fe4000bf85270 */
[----:B--2---:R-:W-:Y:S01]  /*0dd0*/  UISETP.EQ.U32.AND UP5, UPT, UR7, 0x1, UPT ;  /* 0x000000010700788c */ /* 0x004fe2000bfa2070 */
[----:B------:R-:W1:Y:S07]  /*0de0*/  FENCE.VIEW.ASYNC.S ;  /* 0x00000000000073c6 */ /* 0x000e6e0000000000 */
[----:B-1----:R1:W2:Y:S01]  /*0df0*/  @!UP0 SYNCS.EXCH.64 URZ, [UR6+0xe0], UR4 ;  /* 0x0000e00406ff85b2 */ /* 0x0022a20008000100 */
[----:B------:R-:W-:Y:S05]  /*0e00*/  BRA.U !UP5, `(.L_x_15) ;  /* 0x000000010d087547 */ /* 0x000fea000b800000 */
[----:B--2---:R-:W-:Y:S01]  /*0e10*/  UCGABAR_ARV ;  /* 0x00000000000079c7 */ /* 0x004fe20008000000 */
[----:B------:R-:W-:Y:S05]  /*0e20*/  BRA `(.L_x_16) ;  /* 0x0000000000047947 */ /* 0x000fea0003800000 */
.L_x_15:
[----:B--2---:R-:W-:Y:S01]  /*0e30*/  NOP ;  /* 0x0000000000007918 */ /* 0x004fe20000000000 */
.L_x_16:
[----:B------:R-:W2:Y:S01]  /*0e40*/  S2UR UR16, SR_CTAID.X ;  /* 0x00000000001079c3 */ /* 0x000ea20000002500 */
[----:B------:R-:W-:-:S05]  /*0e50*/  CS2R.32 R161, SR_CgaSize ;  /* 0x0000000000a17805 */ /* 0x000fca0000008a00 */
[----:B------:R-:W-:-:S05]  /*0e60*/  IMAD R161, R161, -0xa0, RZ ;  /* 0xffffff60a1a17824 */ /* 0x000fca00078e02ff */
[----:B-1----:R-:W-:-:S14]  /*0e70*/  R2UR UR5, R161 ;  /* 0x00000000a10572ca */ /* 0x002fdc00000e0000 */
[----:B------:R-:W1:Y:S01]  /*0e80*/  LDCU UR5, c[0x0][UR5+0x2b0] ;  /* 0x00005600050577ac */ /* 0x000e620008000800 */
[----:B------:R-:W-:-:S05]  /*0e90*/  CS2R.32 R161, SR_CgaSize ;  /* 0x0000000000a17805 */ /* 0x000fca0000008a00 */
[----:B------:R-:W-:-:S05]  /*0ea0*/  IMAD R161, R161, -0xa0, RZ ;  /* 0xffffff60a1a17824 */ /* 0x000fca00078e02ff */
[----:B------:R-:W-:-:S14]  /*0eb0*/  R2UR UR4, R161 ;  /* 0x00000000a10472ca */ /* 0x000fdc00000e0000 */
[----:B------:R-:W3:Y:S01]  /*0ec0*/  LDCU UR4, c[0x0][UR4+0x2b4] ;  /* 0x00005680040477ac */ /* 0x000ee20008000800 */
[----:B------:R-:W4:Y:S01]  /*0ed0*/  S2UR UR7, SR_CTAID.Y ;  /* 0x00000000000779c3 */ /* 0x000f220000002600 */
[----:B------:R-:W-:-:S05]  /*0ee0*/  CS2R.32 R161, SR_CgaSize ;  /* 0x0000000000a17805 */ /* 0x000fca0000008a00 */
[----:B------:R-:W-:-:S05]  /*0ef0*/  IMAD R161, R161, -0xa0, RZ ;  /* 0xffffff60a1a17824 */ /* 0x000fca00078e02ff */
[----:B------:R-:W-:-:S14]  /*0f00*/  R2UR UR8, R161 ;  /* 0x00000000a10872ca */ /* 0x000fdc00000e0000 */
[----:B------:R-:W3:Y:S01]  /*0f10*/  LDCU UR8, c[0x0][UR8+0x2a0] ;  /* 0x00005400080877ac */ /* 0x000ee20008000800 */
[----:B------:R-:W-:-:S05]  /*0f20*/  CS2R.32 R161, SR_CgaSize ;  /* 0x0000000000a17805 */ /* 0x000fca0000008a00 */
[----:B------:R-:W-:-:S05]  /*0f30*/  IMAD R161, R161, -0xa0, RZ ;  /* 0xffffff60a1a17824 */ /* 0x000fca00078e02ff */
[----:B------:R-:W-:-:S14]  /*0f40*/  R2UR UR9, R161 ;  /* 0x00000000a10972ca */ /* 0x000fdc00000e0000 */
[----:B------:R-:W3:Y:S01]  /*0f50*/  LDCU UR9, c[0x0][UR9+0x2a4] ;  /* 0x00005480090977ac */ /* 0x000ee20008000800 */
[----:B------:R-:W3:Y:S01]  /*0f60*/  S2UR UR36, SR_CTAID.Z ;  /* 0x00000000002479c3 */ /* 0x000ee20000002700 */
[----:B------:R-:W3:Y:S01]  /*0f70*/  LDCU UR21, c[0x0][0xb24] ;  /* 0x00016480ff1577ac */ /* 0x000ee20008000800 */
[----:B------:R-:W-:Y:S02]  /*0f80*/  UISETP.GT.U32.AND UP0, UPT, UR33, 0xffff, UPT ;  /* 0x0000ffff2100788c */ /* 0x000fe4000bf04070 */
[----:B------:R-:W-:Y:S01]  /*0f90*/  USHF.L.U32 UR27, UR45, 0xb, URZ ;  /* 0x0000000b2d1b7899 */ /* 0x000fe200080006ff */
[----:B--2---:R-:W-:Y:S01]  /*0fa0*/  I2FP.F32.U32 R2, UR16 ;  /* 0x0000001000027c45 */ /* 0x004fe20008201000 */
[----:B------:R-:W-:Y:S01]  /*0fb0*/  UMOV UR30, 0x5 ;  /* 0x00000005001e7882 */ /* 0x000fe20000000000 */
[----:B------:R-:W2:Y:S03]  /*0fc0*/  LDCU UR42, c[0x0][0xb24] ;  /* 0x00016480ff2a77ac */ /* 0x000ea60008000800 */
[----:B-1----:R-:W-:Y:S01]  /*0fd0*/  FMUL R2, R2, UR5 ;  /* 0x0000000502027c20 */ /* 0x002fe20008400000 */
[----:B------:R-:W1:Y:S01]  /*0fe0*/  LDCU UR29, c[0x0][0xb30] ;  /* 0x00016600ff1d77ac */ /* 0x000e620008000800 */
[----:B----4-:R-:W-:Y:S01]  /*0ff0*/  I2FP.F32.U32 R0, UR7 ;  /* 0x0000000700007c45 */ /* 0x010fe20008201000 */
[----:B------:R-:W-:-:S03]  /*1000*/  USHF.L.U32 UR46, UR16, 0x7, URZ ;  /* 0x00000007102e7899 */ /* 0x000fc600080006ff */
[----:B------:R-:W4:Y:S01]  /*1010*/  F2I.U32.TRUNC.NTZ R2, R2 ;  /* 0x0000000200027305 */ /* 0x000f22000020f000 */
[----:B------:R-:W-:Y:S01]  /*1020*/  USEL UR26, UR33, 0xffff, !UP0 ;  /* 0x0000ffff211a7887 */ /* 0x000fe2000c000000 */
[----:B---3--:R-:W-:Y:S01]  /*1030*/  FMUL R0, R0, UR4 ;  /* 0x0000000400007c20 */ /* 0x008fe20008400000 */
[----:B------:R-:W-:Y:S01]  /*1040*/  UISETP.GE.AND UP2, UPT, UR21, 0x1, UPT ;  /* 0x000000011500788c */ /* 0x000fe2000bf46270 */
[----:B------:R-:W-:-:S04]  /*1050*/  UMOV UR20, UR7 ;  /* 0x0000000700147c82 */ /* 0x000fc80008000000 */
[----:B------:R-:W3:Y:S01]  /*1060*/  F2I.U32.TRUNC.NTZ R0, R0 ;  /* 0x0000000000007305 */ /* 0x000ee2000020f000 */
[----:B----4-:R-:W-:Y:S02]  /*1070*/  R2UR UR4, R2 ;  /* 0x00000000020472ca */ /* 0x010fe400000e0000 */
[----:B------:R-:W-:Y:S02]  /*1080*/  PRMT R2, RZ, 0x7610, R2 ;  /* 0x00007610ff027816 */ /* 0x000fe40000000002 */
[----:B---3--:R-:W-:Y:S02]  /*1090*/  R2UR UR6, R0 ;  /* 0x00000000000672ca */ /* 0x008fe400000e0000 */
[----:B------:R-:W-:-:S07]  /*10a0*/  PRMT R0, RZ, 0x7610, R0 ;  /* 0x00007610ff007816 */ /* 0x000fce0000000000 */
[----:B------:R-:W-:-:S04]  /*10b0*/  UIADD3 UR5, UPT, UPT, -UR4, URZ, URZ ;  /* 0x000000ff04057290 */ /* 0x000fc8000fffe1ff */
[----:B------:R-:W-:Y:S02]  /*10c0*/  UIMAD UR5, UR8, UR5, UR16 ;  /* 0x00000005080572a4 */ /* 0x000fe4000f8e0210 */
[----:B------:R-:W-:-:S04]  /*10d0*/  UIADD3 UR4, UPT, UPT, -UR6, URZ, URZ ;  /* 0x000000ff06047290 */ /* 0x000fc8000fffe1ff */
[----:B------:R-:W-:Y:S01]  /*10e0*/  IMAD.U32 R161, RZ, RZ, UR5 ;  /* 0x00000005ffa17e24 */ /* 0x000fe2000f8e00ff */
[----:B------:R-:W-:-:S06]  /*10f0*/  UIMAD UR4, UR9, UR4, UR7 ;  /* 0x00000004090472a4 */ /* 0x000fcc000f8e0207 */
[----:B------:R-:W-:Y:S01]  /*1100*/  IMAD.U32 R160, RZ, RZ, UR4 ;  /* 0x00000004ffa07e24 */ /* 0x000fe2000f8e00ff */
[----:B-12---:R-:W-:Y:S06]  /*1110*/  BRA.U UP4, `(.L_x_17) ;  /* 0x0000000104447547 */ /* 0x006fec000b800000 */
[----:B------:R-:W-:Y:S02]  /*1120*/  R2UR UR4, R161 ;  /* 0x00000000a10472ca */ /* 0x000fe400000e0000 */
[----:B------:R-:W-:-:S11]  /*1130*/  R2UR UR8, R160 ;  /* 0x00000000a00872ca */ /* 0x000fd600000e0000 */
[----:B------:R-:W-:Y:S02]  /*1140*/  UISETP.GT.U32.AND UP0, UPT, UR4, 0x1, UPT ;  /* 0x000000010400788c */ /* 0x000fe4000bf04070 */
[----:B------:R-:W-:Y:S02]  /*1150*/  ULOP3.LUT UR4, UR4, 0xfffffffe, URZ, 0xc0, !UPT ;  /* 0xfffffffe04047892 */ /* 0x000fe4000f8ec0ff */
[----:B------:R-:W-:Y:S02]  /*1160*/  UISETP.NE.AND UP1, UPT, UR8, URZ, UP0 ;  /* 0x000000ff0800728c */ /* 0x000fe40008725270 */
[----:B------:R-:W-:Y:S02]  /*1170*/  UISETP.NE.AND UP0, UPT, UR8, 0x1, UP0 ;  /* 0x000000010800788c */ /* 0x000fe40008705270 */
[----:B------:R-:W-:Y:S02]  /*1180*/  USEL UR7, URZ, 0x1, UP1 ;  /* 0x00000001ff077887 */ /* 0x000fe40008800000 */
[----:B------:R-:W-:-:S02]  /*1190*/  USEL UR6, URZ, 0x4, UP0 ;  /* 0x00000004ff067887 */ /* 0x000fc40008000000 */
[----:B------:R-:W-:Y:S02]  /*11a0*/  USEL UR5, URZ, 0x2, UP1 ;  /* 0x00000002ff057887 */ /* 0x000fe40008800000 */
[----:B------:R-:W-:Y:S02]  /*11b0*/  ULEA UR4, UR8, UR4, 0x1 ;  /* 0x0000000408047291 */ /* 0x000fe4000f8e08ff */
[----:B------:R-:W-:Y:S02]  /*11c0*/  USEL UR8, URZ, 0x8, UP0 ;  /* 0x00000008ff087887 */ /* 0x000fe40008000000 */
[----:B------:R-:W-:-:S03]  /*11d0*/  UIADD3 UR5, UPT, UPT, UR5, UR6, UR7 ;  /* 0x0000000605057290 */ /* 0x000fc6000fffe007 */
[----:B------:R-:W-:Y:S01]  /*11e0*/  UMOV UR6, 0x3 ;  /* 0x0000000300067882 */ /* 0x000fe20000000000 */
[----:B------:R-:W-:Y:S02]  /*11f0*/  UIADD3 UR5, UPT, UPT, UR5, UR8, URZ ;  /* 0x0000000805057290 */ /* 0x000fe4000fffe0ff */
[----:B------:R-:W-:-:S04]  /*1200*/  USHF.L.U32 UR4, UR6, UR4, URZ ;  /* 0x0000000406047299 */ /* 0x000fc800080006ff */
[----:B------:R-:W-:Y:S02]  /*1210*/  IMAD.U32 R2, RZ, RZ, UR5 ;  /* 0x00000005ff027e24 */ /* 0x000fe4000f8e00ff */
[----:B------:R-:W-:Y:S02]  /*1220*/  IMAD.U32 R0, RZ, RZ, UR4 ;  /* 0x00000004ff007e24 */ /* 0x000fe4000f8e00ff */
.L_x_17:
[----:B------:R-:W-:Y:S05]  /*1230*/  BRA.U !UP2, `(.L_x_18) ;  /* 0x000000010ad47547 */ /* 0x000fea000b800000 */
[----:B------:R-:W1:Y:S01]  /*1240*/  LDCU.128 UR12, c[0x0][0xb10] ;  /* 0x00016200ff0c77ac */ /* 0x000e620008000c00 */
[----:B------:R-:W2:Y:S01]  /*1250*/  LDCU UR6, c[0x0][0x370] ;  /* 0x00006e00ff0677ac */ /* 0x000ea20008000800 */
[----:B------:R-:W3:Y:S01]  /*1260*/  LDCU UR5, c[0x0][0x374] ;  /* 0x00006e80ff0577ac */ /* 0x000ee20008000800 */
[----:B------:R-:W4:Y:S01]  /*1270*/  LDCU UR28, c[0x0][0xb0c] ;  /* 0x00016180ff1c77ac */ /* 0x000f220008000800 */
[----:B------:R-:W4:Y:S01]  /*1280*/  LDCU UR4, c[0x0][0xb20] ;  /* 0x00016400ff0477ac */ /* 0x000f220008000800 */
[----:B------:R-:W4:Y:S01]  /*1290*/  LDCU.64 UR8, c[0x0][0xb28] ;  /* 0x00016500ff0877ac */ /* 0x000f220008000a00 */
[----:B-1----:R-:W-:Y:S02]  /*12a0*/  UISETP.NE.AND UP0, UPT, UR14, 0x1, UPT ;  /* 0x000000010e00788c */ /* 0x002fe4000bf05270 */
[----:B---3--:R-:W-:Y:S02]  /*12b0*/  UIMAD.WIDE.U32 UR10, UR5, UR15, URZ ;  /* 0x0000000f050a72a5 */ /* 0x008fe4000f8e00ff */
[----:B--2---:R-:W-:-:S02]  /*12c0*/  UIMAD.WIDE.U32 UR22, UR6, UR12, URZ ;  /* 0x0000000c061672a5 */ /* 0x004fc4000f8e00ff */
[----:B----4-:R-:W-:Y:S02]  /*12d0*/  UISETP.NE.AND UP1, UPT, UR28, 0x1, UPT ;  /* 0x000000011c00788c */ /* 0x010fe4000bf25270 */
[----:B------:R-:W-:Y:S01]  /*12e0*/  UISETP.NE.AND UP2, UPT, UR21, 0x1, UPT ;  /* 0x000000011500788c */ /* 0x000fe2000bf45270 */
[----:B------:R-:W-:Y:S02]  /*12f0*/  UMOV UR10, UR11 ;  /* 0x0000000b000a7c82 */ /* 0x000fe40008000000 */
[----:B------:R-:W-:Y:S01]  /*1300*/  UMOV UR22, UR23 ;  /* 0x0000001700167c82 */ /* 0x000fe20008000000 */
[----:B------:R-:W-:Y:S02]  /*1310*/  @UP0 USHF.R.U32.HI UR5, URZ, UR4, UR10 ;  /* 0x00000004ff050299 */ /* 0x000fe4000801160a */
[----:B------:R-:W-:Y:S02]  /*1320*/  UIMAD.WIDE.U32 UR24, UR20, UR15, URZ ;  /* 0x0000000f141872a5 */ /* 0x000fe4000f8e00ff */
[----:B------:R-:W-:-:S02]  /*1330*/  UIMAD.WIDE.U32 UR10, UR5, UR8, URZ ;  /* 0x00000008050a72a5 */ /* 0x000fc4000f8e00ff */
[----:B------:R-:W-:Y:S02]  /*1340*/  @UP1 USHF.R.U32.HI UR6, URZ, UR13, UR22 ;  /* 0x0000000dff061299 */ /* 0x000fe40008011616 */
[----:B------:R-:W-:Y:S02]  /*1350*/  UIMAD.WIDE.U32 UR18, UR16, UR12, URZ ;  /* 0x0000000c101272a5 */ /* 0x000fe4000f8e00ff */
[----:B------:R-:W-:Y:S01]  /*1360*/  UIMAD.WIDE.U32 UR22, UR6, UR8, URZ ;  /* 0x00000008061672a5 */ /* 0x000fe2000f8e00ff */
[----:B------:R-:W-:Y:S01]  /*1370*/  UMOV UR24, UR25 ;  /* 0x0000001900187c82 */ /* 0x000fe20008000000 */
[----:B------:R-:W-:Y:S01]  /*1380*/  UMOV UR10, UR11 ;  /* 0x0000000b000a7c82 */ /* 0x000fe20008000000 */
[----:B------:R-:W-:Y:S02]  /*1390*/  USHF.R.U32.HI UR24, URZ, UR4, UR24 ;  /* 0x00000004ff187299 */ /* 0x000fe40008011618 */
[----:B------:R-:W-:Y:S02]  /*13a0*/  @UP2 USHF.R.U32.HI UR5, URZ, UR9, UR10 ;  /* 0x00000009ff052299 */ /* 0x000fe4000801160a */
[----:B------:R-:W-:Y:S01]  /*13b0*/  UMOV UR7, UR23 ;  /* 0x0000001700077c82 */ /* 0x000fe20008000000 */
[----:B------:R-:W-:Y:S01]  /*13c0*/  UMOV UR18, UR19 ;  /* 0x0000001300127c82 */ /* 0x000fe20008000000 */
[----:B------:R-:W-:-:S02]  /*13d0*/  @UP2 USHF.R.U32.HI UR6, URZ, UR9, UR7 ;  /* 0x00000009ff062299 */ /* 0x000fc40008011607 */
[----:B------:R-:W-:Y:S02]  /*13e0*/  USHF.R.U32.HI UR13, URZ, UR13, UR18 ;  /* 0x0000000dff0d7299 */ /* 0x000fe40008011612 */
[----:B------:R-:W-:Y:S02]  /*13f0*/  USEL UR4, UR20, UR24, !UP0 ;  /* 0x0000001814047287 */ /* 0x000fe4000c000000 */
[----:B------:R-:W-:Y:S02]  /*1400*/  UIMAD UR7, UR5, UR21, URZ ;  /* 0x00000015050772a4 */ /* 0x000fe4000f8e02ff */
[----:B------:R-:W-:Y:S02]  /*1410*/  USEL UR5, UR16, UR13, !UP1 ;  /* 0x0000000d10057287 */ /* 0x000fe4000c800000 */
[----:B------:R-:W-:Y:S02]  /*1420*/  UIMAD UR12, UR6, UR21, URZ ;  /* 0x00000015060c72a4 */ /* 0x000fe4000f8e02ff */
[----:B------:R-:W-:-:S02]  /*1430*/  UISETP.GE.AND UP0, UPT, UR4, UR7, UPT ;  /* 0x000000070400728c */ /* 0x000fc4000bf06270 */
[----:B------:R-:W-:Y:S02]  /*1440*/  UIMAD.WIDE.U32 UR10, UR4, UR8, URZ ;  /* 0x00000008040a72a5 */ /* 0x000fe4000f8e00ff */
[----:B------:R-:W-:Y:S02]  /*1450*/  UISETP.GE.OR UP0, UPT, UR5, UR12, UP0 ;  /* 0x0000000c0500728c */ /* 0x000fe40008706670 */
[----:B------:R-:W-:Y:S02]  /*1460*/  UIMAD.WIDE.U32 UR12, UR5, UR8, URZ ;  /* 0x00000008050c72a5 */ /* 0x000fe4000f8e00ff */
[----:B------:R-:W-:Y:S01]  /*1470*/  UIADD3 UR10, UPT, UPT, -UR4, URZ, URZ ;  /* 0x000000ff040a7290 */ /* 0x000fe2000fffe1ff */
[----:B------:R-:W-:Y:S01]  /*1480*/  UMOV UR8, UR11 ;  /* 0x0000000b00087c82 */ /* 0x000fe20008000000 */
[----:B------:R-:W-:Y:S02]  /*1490*/  UIADD3 UR11, UPT, UPT, -UR5, URZ, URZ ;  /* 0x000000ff050b7290 */ /* 0x000fe4000fffe1ff */
[----:B------:R-:W-:-:S03]  /*14a0*/  USHF.R.U32.HI UR8, URZ, UR9, UR8 ;  /* 0x00000009ff087299 */ /* 0x000fc60008011608 */
[----:B------:R-:W-:Y:S01]  /*14b0*/  @!UP0 UMOV UR7, UR13 ;  /* 0x0000000d00078c82 */ /* 0x000fe20008000000 */
[----:B------:R-:W-:Y:S02]  /*14c0*/  UIMAD UR20, UR14, UR10, UR20 ;  /* 0x0000000a0e1472a4 */ /* 0x000fe4000f8e0214 */
[----:B------:R-:W-:Y:S02]  /*14d0*/  USEL UR8, UR4, UR8, !UP2 ;  /* 0x0000000804087287 */ /* 0x000fe4000d000000 */
[----:B------:R-:W-:Y:S02]  /*14e0*/  @!UP0 USHF.R.U32.HI UR7, URZ, UR9, UR7 ;  /* 0x00000009ff078299 */ /* 0x000fe40008011607 */
[----:B------:R-:W-:Y:S02]  /*14f0*/  UIADD3 UR9, UPT, UPT, -UR8, URZ, URZ ;  /* 0x000000ff08097290 */ /* 0x000fe4000fffe1ff */
[----:B------:R-:W-:Y:S02]  /*1500*/  @!UP0 USEL UR7, UR5, UR7, !UP2 ;  /* 0x0000000705078287 */ /* 0x000fe4000d000000 */
[----:B------:R-:W-:-:S02]  /*1510*/  UIMAD UR9, UR21, UR9, UR4 ;  /* 0x00000009150972a4 */ /* 0x000fc4000f8e0204 */
[----:B------:R-:W-:Y:S02]  /*1520*/  @!UP0 UIADD3 UR8, UPT, UPT, UR8, -UR7, URZ ;  /* 0x8000000708088290 */ /* 0x000fe4000fffe0ff */
[----:B------:R-:W-:Y:S02]  /*1530*/  @!UP0 UIMAD UR6, UR9, UR6, UR7 ;  /* 0x00000006090682a4 */ /* 0x000fe4000f8e0207 */
[----:B------:R-:W-:Y:S02]  /*1540*/  @!UP0 UIMAD UR4, UR8, UR21, UR5 ;  /* 0x00000015080482a4 */ /* 0x000fe4000f8e0205 */
[----:B------:R-:W-:Y:S02]  /*1550*/  UIMAD UR16, UR28, UR11, UR16 ;  /* 0x0000000b1c1072a4 */ /* 0x000fe4000f8e0210 */
[----:B------:R-:W-:Y:S01]  /*1560*/  UIMAD UR20, UR4, UR14, UR20 ;  /* 0x0000000e041472a4 */ /* 0x000fe2000f8e0214 */
[----:B------:R-:W-:Y:S02]  /*1570*/  @!UP0 UMOV UR5, UR6 ;  /* 0x0000000600058c82 */ /* 0x000fe40008000000 */
[----:B------:R-:W-:-:S12]  /*1580*/  UIMAD UR16, UR5, UR28, UR16 ;  /* 0x0000001c051072a4 */ /* 0x000fd8000f8e0210 */
.L_x_18:
[----:B------:R-:W-:Y:S02]  /*1590*/  UISETP.NE.AND UP1, UPT, UR29, 0x1, UPT ;  /* 0x000000011d00788c */ /* 0x000fe4000bf25270 */
[----:B------:R-:W-:Y:S02]  /*15a0*/  ULOP3.LUT UR21, UR26, 0xffff, URZ, 0xc0, !UPT ;  /* 0x0000ffff1a157892 */ /* 0x000fe4000f8ec0ff */
[----:B------:R-:W-:Y:S02]  /*15b0*/  UISETP.NE.AND UP0, UPT, UR17, 0x2, UPT ;  /* 0x000000021100788c */ /* 0x000fe4000bf05270 */
[----:B------:R-:W-:Y:S02]  /*15c0*/  ULOP3.LUT UR22, UR27, 0x1000, URZ, 0xc0, !UPT ;  /* 0x000010001b167892 */ /* 0x000fe4000f8ec0ff */
[----:B------:R-:W-:Y:S02]  /*15d0*/  ULOP3.LUT UR46, UR46, 0x80, URZ, 0xc0, !UPT ;  /* 0x000000802e2e7892 */ /* 0x000fe4000f8ec0ff */
[----:B------:R-:W-:Y:S01]  /*15e0*/  USHF.L.U32 UR21, UR30, UR21, URZ ;  /* 0x000000151e157299 */ /* 0x000fe200080006ff */
[----:B------:R-:W-:Y:S11]  /*15f0*/  BRA.U UP1, `(.L_x_19) ;  /* 0x0000000101447547 */ /* 0x000ff6000b800000 */
[----:B------:R-:W1:Y:S01]  /*1600*/  LDCU.128 UR8, c[0x0][0xb10] ;  /* 0x00016200ff0877ac */ /* 0x000e620008000c00 */
[----:B------:R-:W2:Y:S01]  /*1610*/  LDCU UR12, c[0x0][0xb0c] ;  /* 0x00016180ff0c77ac */ /* 0x000ea20008000800 */
[----:B------:R-:W3:Y:S01]  /*1620*/  LDCU UR13, c[0x0][0xb20] ;  /* 0x00016400ff0d77ac */ /* 0x000ee20008000800 */
[----:B-1----:R-:W-:Y:S02]  /*1630*/  UIMAD.WIDE.U32 UR6, UR16, UR8, URZ ;  /* 0x00000008100672a5 */ /* 0x002fe4000f8e00ff */
[----:B------:R-:W-:Y:S02]  /*1640*/  UIMAD.WIDE.U32 UR4, UR20, UR11, URZ ;  /* 0x0000000b140472a5 */ /* 0x000fe4000f8e00ff */
[----:B--2---:R-:W-:Y:S02]  /*1650*/  UISETP.NE.AND UP2, UPT, UR12, 0x1, UPT ;  /* 0x000000010c00788c */ /* 0x004fe4000bf45270 */
[----:B------:R-:W-:Y:S01]  /*1660*/  UISETP.NE.AND UP1, UPT, UR10, 0x1, UPT ;  /* 0x000000010a00788c */ /* 0x000fe2000bf25270 */
[----:B------:R-:W-:-:S02]  /*1670*/  UMOV UR6, UR7 ;  /* 0x0000000700067c82 */ /* 0x000fc40008000000 */
[----:B------:R-:W-:Y:S01]  /*1680*/  UMOV UR4, UR5 ;  /* 0x0000000500047c82 */ /* 0x000fe20008000000 */
[----:B------:R-:W-:Y:S02]  /*1690*/  USHF.R.U32.HI UR6, URZ, UR9, UR6 ;  /* 0x00000009ff067299 */ /* 0x000fe40008011606 */
[----:B---3--:R-:W-:Y:S02]  /*16a0*/  USHF.R.U32.HI UR4, URZ, UR13, UR4 ;  /* 0x0000000dff047299 */ /* 0x008fe40008011604 */
[----:B------:R-:W-:Y:S02]  /*16b0*/  USEL UR5, UR16, UR6, !UP2 ;  /* 0x0000000610057287 */ /* 0x000fe4000d000000 */
[----:B------:R-:W-:-:S04]  /*16c0*/  USEL UR4, UR20, UR4, !UP1 ;  /* 0x0000000414047287 */ /* 0x000fc8000c800000 */
[----:B------:R-:W-:Y:S02]  /*16d0*/  UIADD3 UR6, UPT, UPT, UR5, -UR4, URZ ;  /* 0x8000000405067290 */ /* 0x000fe4000fffe0ff */
[----:B------:R-:W-:Y:S02]  /*16e0*/  UIADD3 UR4, UPT, UPT, -UR5, UR4, URZ ;  /* 0x0000000405047290 */ /* 0x000fe4000fffe1ff */
[----:B------:R-:W-:Y:S02]  /*16f0*/  UIMAD UR20, UR6, UR10, UR20 ;  /* 0x0000000a061472a4 */ /* 0x000fe4000f8e0214 */
[----:B------:R-:W-:-:S12]  /*1700*/  UIMAD UR16, UR4, UR12, UR16 ;  /* 0x0000000c041072a4 */ /* 0x000fd8000f8e0210 */
.L_x_19:
[----:B------:R-:W-:Y:S05]  /*1710*/  BRA.U !UP5, `(.L_x_20) ;  /* 0x000000010d0c7547 */ /* 0x000fea000b800000 */
[----:B------:R-:W-:Y:S01]  /*1720*/  UCGABAR_WAIT ;  /* 0x0000000000007dc7 */ /* 0x000fe20008000000 */
[----:B------:R-:W-:Y:S01]  /*1730*/  CCTL.IVALL ;  /* 0x00000000ff00798f */ /* 0x000fe20002000000 */
[----:B------:R-:W-:Y:S05]  /*1740*/  BRA `(.L_x_21) ;  /* 0x0000000000047947 */ /* 0x000fea0003800000 */
.L_x_20:
[----:B------:R-:W-:Y:S06]  /*1750*/  BAR.SYNC.DEFER_BLOCKING 0x0 ;  /* 0x0000000000007b1d */ /* 0x000fec0000010000 */
.L_x_21:
[----:B------:R-:W-:Y:S05]  /*1760*/  BRA.U UP0, `(.L_x_22) ;  /* 0x0000001100bc7547 */ /* 0x000fea000b800000 */
[----:B------:R-:W1:Y:S01]  /*1770*/  LDCU UR6, c[0x0][0x38c] ;  /* 0x00007180ff0677ac */ /* 0x000e620008000800 */
[----:B------:R-:W-:Y:S01]  /*1780*/  PLOP3.LUT P1, PT, PT, PT, UP3, 0x80, 0x8 ;  /* 0x000000000008781c */ /* 0x000fe20003f2f038 */
[----:B------:R-:W-:Y:S01]  /*1790*/  IMAD.MOV.U32 R12, RZ, RZ, 0x1 ;  /* 0x00000001ff0c7424 */ /* 0x000fe200078e00ff */
[----:B------:R-:W-:Y:S02]  /*17a0*/  ISETP.NE.AND P2, PT, R3, RZ, P3 ;  /* 0x000000ff0300720c */ /* 0x000fe40001f45270 */
[----:B------:R-:W-:Y:S02]  /*17b0*/  CS2R R10, SRZ ;  /* 0x00000000000a7805 */ /* 0x000fe4000001ff00 */
[----:B------:R-:W-:Y:S01]  /*17c0*/  PLOP3.LUT P1, PT, P1, PT, PT, 0x8, 0x80 ;  /* 0x000000000080781c */ /* 0x000fe20000f2e170 */
[----:B------:R-:W-:Y:S01]  /*17d0*/  IMAD.MOV.U32 R9, RZ, RZ, RZ ;  /* 0x000000ffff097224 */ /* 0x000fe200078e00ff */
[----:B------:R-:W2:Y:S01]  /*17e0*/  LDCU UR38, c[0x0][0x370] ;  /* 0x00006e00ff2677ac */ /* 0x000ea20008000800 */
[----:B------:R-:W-:Y:S01]  /*17f0*/  IMAD.MOV.U32 R8, RZ, RZ, 0x1 ;  /* 0x00000001ff087424 */ /* 0x000fe200078e00ff */
[----:B------:R-:W3:Y:S01]  /*1800*/  LDCU.64 UR26, c[0x0][0x348] ;  /* 0x00006900ff1a77ac */ /* 0x000ee20008000a00 */
[----:B------:R-:W-:Y:S01]  /*1810*/  ULEA.HI UR43, UR22, UR46, URZ, 0x1a ;  /* 0x0000002e162b7291 */ /* 0x000fe2000f8fd0ff */
[----:B------:R-:W4:Y:S01]  /*1820*/  LDCU UR37, c[0x0][0x374] ;  /* 0x00006e80ff2577ac */ /* 0x000f220008000800 */
[----:B-1----:R-:W-:-:S02]  /*1830*/  UIADD3 UR5, UPT, UPT, UR6, 0x3f, URZ ;  /* 0x0000003f06057890 */ /* 0x002fc4000fffe0ff */
[----:B------:R-:W-:Y:S02]  /*1840*/  UIADD3 UR47, UPT, UPT, UR6, 0x7e, URZ ;  /* 0x0000007e062f7890 */ /* 0x000fe4000fffe0ff */
[----:B------:R-:W-:Y:S01]  /*1850*/  USHF.R.S32.HI UR4, URZ, 0x1f, UR5 ;  /* 0x0000001fff047899 */ /* 0x000fe20008011405 */
[----:B------:R-:W-:-:S03]  /*1860*/  UMOV UR7, URZ ;  /* 0x000000ff00077c82 */ /* 0x000fc60008000000 */
[----:B------:R-:W-:Y:S02]  /*1870*/  ULEA.HI UR4, UR4, UR5, URZ, 0x6 ;  /* 0x0000000504047291 */ /* 0x000fe4000f8f30ff */
[----:B------:R-:W-:Y:S02]  /*1880*/  UIADD3 UR5, UPT, UPT, UR6, -0x1, URZ ;  /* 0xffffffff06057890 */ /* 0x000fe4000fffe0ff */
[----:B------:R-:W-:Y:S02]  /*1890*/  USHF.R.S32.HI UR40, URZ, 0x6, UR4 ;  /* 0x00000006ff287899 */ /* 0x000fe40008011404 */
[----:B------:R-:W-:Y:S02]  /*18a0*/  UISETP.GE.U32.AND UP1, UPT, UR5, -0x7f, UPT ;  /* 0xffffff810500788c */ /* 0x000fe4000bf26070 */
[----:B------:R-:W-:-:S04]  /*18b0*/  UISETP.LT.U32.AND UP0, UPT, UR40, 0x3, UPT ;  /* 0x000000032800788c */ /* 0x000fc8000bf01070 */
[----:B------:R-:W-:Y:S02]  /*18c0*/  USEL UR39, UR40, 0x3, UP0 ;  /* 0x0000000328277887 */ /* 0x000fe40008000000 */
[----:B------:R-:W-:Y:S02]  /*18d0*/  UISETP.NE.AND UP0, UPT, UR17, URZ, UPT ;  /* 0x000000ff1100728c */ /* 0x000fe4000bf05270 */
[----:B------:R-:W-:Y:S02]  /*18e0*/  UIADD3 UR4, UPT, UPT, UR39, -0x1, URZ ;  /* 0xffffffff27047890 */ /* 0x000fe4000fffe0ff */
[----:B------:R-:W-:Y:S02]  /*18f0*/  @UP1 UIADD3 UR4, UPT, UPT, UR39, URZ, URZ ;  /* 0x000000ff27041290 */ /* 0x000fe4000fffe0ff */
[----:B------:R-:W-:Y:S02]  /*1900*/  USEL UR23, UR41, 0x2, UP0 ;  /* 0x0000000229177887 */ /* 0x000fe40008000000 */
[----:B------:R-:W-:-:S02]  /*1910*/  UIADD3 UR44, UPT, UPT, UR40, -UR39, URZ ;  /* 0x80000027282c7290 */ /* 0x000fc4000fffe0ff */
[----:B------:R-:W-:Y:S02]  /*1920*/  UIADD3 UR25, UPT, UPT, UR4, 0x1, URZ ;  /* 0x0000000104197890 */ /* 0x000fe4000fffe0ff */
[----:B--234-:R-:W-:-:S12]  /*1930*/  UIADD3 UR41, UPT, UPT, -UR4, URZ, URZ ;  /* 0x000000ff04297290 */ /* 0x01cfd8000fffe1ff */
.L_x_42:
[----:B------:R-:W-:Y:S01]  /*1940*/  UISETP.NE.AND UP0, UPT, UR45, URZ, UPT ;  /* 0x000000ff2d00728c */ /* 0x000fe2000bf05270 */
[----:B-1----:R-:W1:Y:S08]  /*1950*/  S2UR UR45, SR_CgaCtaId ;  /* 0x00000000002d79c3 */ /* 0x002e700000008800 */
[----:B------:R-:W-:Y:S05]  /*1960*/  BRA.U UP0, `(.L_x_23) ;  /* 0x0000000100347547 */ /* 0x000fea000b800000 */
[----:B------:R-:W2:Y:S01]  /*1970*/  S2R R0, SR_CgaCtaId ;  /* 0x0000000000007919 */ /* 0x000ea20000008800 */
[----:B------:R-:W-:Y:S02]  /*1980*/  MOV R3, 0x400 ;  /* 0x0000040000037802 */ /* 0x000fe40000000f00 */
[----:B------:R-:W-:Y:S02]  /*1990*/  SHF.L.U32 R2, R8, 0x1f, RZ ;  /* 0x0000001f08027819 */ /* 0x000fe400000006ff */
[----:B--2---:R-:W-:-:S05]  /*19a0*/  LEA R0, R0, R3, 0x18 ;  /* 0x0000000300007211 */ /* 0x004fca00078ec0ff */
[----:B------:R-:W-:-:S04]  /*19b0*/  IMAD R3, R9, 0x8, R0 ;  /* 0x0000000809037824 */ /* 0x000fc800078e0200 */
[----:B------:R-:W2:Y:S02]  /*19c0*/  SYNCS.PHASECHK.TRANS64.TRYWAIT P0, [R3+URZ+0xd0], R2 ;  /* 0x0000d002030075a7 */ /* 0x000ea400080011ff */
[----:B--2---:R-:W-:Y:S05]  /*19d0*/  @!P0 BRA `(.L_x_24) ;  /* 0x000000a000688947 */ /* 0x004fea0003800000 */
.L_x_143:
[----:B------:R-:W-:Y:S01]  /*19e0*/  VIADD R9, R9, 0x1 ;  /* 0x0000000109097836 */ /* 0x000fe20000000000 */
[----:B------:R2:W-:Y:S04]  /*19f0*/  SYNCS.ARRIVE.TRANS64.A1T0 RZ, [R3+URZ+0xc0], RZ ;  /* 0x0000c0ff03ff79a7 */ /* 0x0005e800081000ff */
[----:B------:R-:W-:-:S04]  /*1a00*/  ISETP.NE.AND P0, PT, R9, 0x2, PT ;  /* 0x000000020900780c */ /* 0x000fc80003f05270 */
[----:B------:R-:W-:Y:S02]  /*1a10*/  SEL R9, R9, RZ, P0 ;  /* 0x000000ff09097207 */ /* 0x000fe40000000000 */
[----:B--2---:R-:W-:-:S04]  /*1a20*/  SEL R3, RZ, 0x1, P0 ;  /* 0x00000001ff037807 */ /* 0x004fc80000000000 */
[----:B------:R-:W-:-:S07]  /*1a30*/  LOP3.LUT R8, R8, R3, RZ, 0x3c, !PT ;  /* 0x0000000308087212 */ /* 0x000fce00078e3cff */
.L_x_23:
[----:B------:R-:W-:Y:S01]  /*1a40*/  UMOV UR6, 0x400 ;  /* 0x0000040000067882 */ /* 0x000fe20000000000 */
[----:B------:R-:W-:Y:S01]  /*1a50*/  SHF.L.U32 R0, R12, 0x1f, RZ ;  /* 0x0000001f0c007819 */ /* 0x000fe200000006ff */
[----:B-1----:R-:W-:Y:S02]  /*1a60*/  ULEA UR6, UR45, UR6, 0x18 ;  /* 0x000000062d067291 */ /* 0x002fe4000f8ec0ff */
[----:B------:R-:W-:Y:S02]  /*1a70*/  UISETP.GE.U32.AND UP0, UPT, UR47, 0x7f, UPT ;  /* 0x0000007f2f00788c */ /* 0x000fe4000bf06070 */
[----:B------:R-:W-:Y:S02]  /*1a80*/  ULEA UR4, UR7, UR6, 0x3 ;  /* 0x0000000607047291 */ /* 0x000fe4000f8e18ff */
[----:B------:R-:W-:Y:S01]  /*1a90*/  ULEA UR11, UR20, UR46, 0x8 ;  /* 0x0000002e140b7291 */ /* 0x000fe2000f8e40ff */
[----:B------:R-:W-:-:S06]  /*1aa0*/  UMOV UR13, URZ ;  /* 0x000000ff000d7c82 */ /* 0x000fcc0008000000 */
[----:B------:R1:W2:Y:S01]  /*1ab0*/  SYNCS.PHASECHK.TRANS64.TRYWAIT P0, [UR4+0x18], R0 ;  /* 0x00001800ff0075a7 */ /* 0x0002a20008001104 */
[----:B------:R-:W-:-:S04]  /*1ac0*/  ULEA.HI UR4, UR16, UR16, URZ, 0x1 ;  /* 0x0000001010047291 */ /* 0x000fc8000f8f08ff */
[----:B------:R-:W-:-:S04]  /*1ad0*/  USHF.L.U32 UR4, UR4, 0x7, URZ ;  /* 0x0000000704047899 */ /* 0x000fc800080006ff */
[----:B------:R-:W-:-:S04]  /*1ae0*/  ULOP3.LUT UR35, UR4, 0xffffff00, URZ, 0xc0, !UPT ;  /* 0xffffff0004237892 */ /* 0x000fc8000f8ec0ff */
[----:B------:R-:W-:Y:S01]  /*1af0*/  UIADD3 UR35, UPT, UPT, UR43, UR35, URZ ;  /* 0x000000232b237290 */ /* 0x000fe2000fffe0ff */
[----:B------:R-:W-:Y:S11]  /*1b00*/  BRA.U !UP0, `(.L_x_25) ;  /* 0x0000000108c47547 */ /* 0x000ff6000b800000 */
[----:B------:R-:W-:Y:S01]  /*1b10*/  UMOV UR16, UR41 ;  /* 0x0000002900107c82 */ /* 0x000fe20008000000 */
[----:B------:R-:W-:Y:S01]  /*1b20*/  UMOV UR4, UR7 ;  /* 0x0000000700047c82 */ /* 0x000fe20008000000 */
[----:B------:R-:W-:-:S05]  /*1b30*/  UMOV UR34, URZ ;  /* 0x000000ff00227c82 */ /* 0x000fca0008000000 */
.L_x_31:
[----:B------:R-:W-:Y:S01]  /*1b40*/  ULEA UR33, UR4, UR6, 0x3 ;  /* 0x0000000604217291 */ /* 0x000fe2000f8e18ff */
[----:B------:R-:W-:Y:S01]  /*1b50*/  @P3 MOV R2, 0x8000 ;  /* 0x0000800000023802 */ /* 0x000fe20000000f00 */
[----:B--234-:R-:W-:Y:S10]  /*1b60*/  @P0 BRA `(.L_x_26) ;  /* 0x00000000000c0947 */ /* 0x01cff40003800000 */
[----:B------:R-:W-:-:S04]  /*1b70*/  SHF.L.U32 R3, R12, 0x1f, RZ ;  /* 0x0000001f0c037819 */ /* 0x000fc800000006ff */
[----:B------:R-:W2:Y:S02]  /*1b80*/  SYNCS.PHASECHK.TRANS64.TRYWAIT P0, [UR33+0x18], R3 ;  /* 0x00001803ff0075a7 */ /* 0x000ea40008001121 */
[----:B--2---:R-:W-:Y:S05]  /*1b90*/  @!P0 BRA `(.L_x_27) ;  /* 0x000000a0000c8947 */ /* 0x004fea0003800000 */
.L_x_26:
[----:B------:R2:W-:Y:S01]  /*1ba0*/  @P3 SYNCS.ARRIVE.TRANS64 RZ, [UR33], R2 ;  /* 0x00000002ffff39a7 */ /* 0x0005e20008000021 */
[----:B------:R-:W-:Y:S02]  /*1bb0*/  ULOP3.LUT UR5, UR23, 0x2, URZ, 0xfc, !UPT ;  /* 0x0000000217057892 */ /* 0x000fe4000f8efcff */
[----:B------:R-:W-:Y:S02]  /*1bc0*/  UIADD3 UR16, UPT, UPT, UR16, 0x1, URZ ;  /* 0x0000000110107890 */ /* 0x000fe4000fffe0ff */
[----:B------:R-:W-:Y:S02]  /*1bd0*/  UISETP.NE.AND UP0, UPT, UR5, 0x2, UPT ;  /* 0x000000020500788c */ /* 0x000fe4000bf05270 */
[----:B------:R-:W-:-:S07]  /*1be0*/  UISETP.NE.AND UP2, UPT, UR16, 0x1, UPT ;  /* 0x000000011000788c */ /* 0x000fce000bf45270 */
[----:B------:R-:W-:Y:S05]  /*1bf0*/  BRA.U UP0, `(.L_x_28) ;  /* 0x0000000100047547 */ /* 0x000fea000b800000 */
[----:B------:R-:W-:Y:S05]  /*1c00*/  BPT.TRAP 0x1 ;  /* 0x000000040000795c */ /* 0x000fea0000300000 */
.L_x_28:
[----:B------:R-:W-:Y:S04]  /*1c10*/  BSSY.RECONVERGENT B0, `(.L_x_29) ;  /* 0x0000003000007945 */ /* 0x000fe80003800200 */
[----:B------:R-:W-:Y:S05]  /*1c20*/  @!P2 BRA `(.L_x_30) ;  /* 0x000000000004a947 */ /* 0x000fea0003800000 */
[----:B------:R-:W-:Y:S05]  /*1c30*/  BPT.TRAP 0x1 ;  /* 0x000000040000795c */ /* 0x000fea0000300000 */
.L_x_30:
[----:B------:R-:W-:Y:S05]  /*1c40*/  BSYNC.RECONVERGENT B0 ;  /* 0x0000000000007941 */ /* 0x000fea0003800200 */
.L_x_29:
[----:B------:R-:W-:Y:S02]  /*1c50*/  UIADD3 UR5, UPT, UPT, UR4, 0x1, URZ ;  /* 0x0000000104057890 */ /* 0x000fe4000fffe0ff */
[----:B------:R-:W-:Y:S02]  /*1c60*/  UIADD3 UR14, UP1, UPT, UR26, 0x80, URZ ;  /* 0x000000801a0e7890 */ /* 0x000fe4000ff3e0ff */
[----:B------:R-:W-:Y:S02]  /*1c70*/  UISETP.NE.AND UP0, UPT, UR5, 0x3, UPT ;  /* 0x000000030500788c */ /* 0x000fe4000bf05270 */
[----:B------:R-:W-:Y:S02]  /*1c80*/  ULOP3.LUT UR33, UR33, 0xfefffff8, URZ, 0xc0, !UPT ;  /* 0xfefffff821217892 */ /* 0x000fe4000f8ec0ff */
[----:B------:R-:W-:Y:S02]  /*1c90*/  USEL UR8, URZ, 0x1, UP0 ;  /* 0x00000001ff087887 */ /* 0x000fe40008000000 */
[----:B------:R-:W-:-:S02]  /*1ca0*/  USEL UR7, UR5, URZ, UP0 ;  /* 0x000000ff05077287 */ /* 0x000fc40008000000 */
[----:B------:R-:W-:Y:S02]  /*1cb0*/  UIADD3.X UR15, UPT, UPT, URZ, UR27, URZ, UP1, !UPT ;  /* 0x0000001bff0f7290 */ /* 0x000fe40008ffe4ff */
[----:B------:R-:W-:Y:S01]  /*1cc0*/  ULEA UR5, UR7, UR6, 0x3 ;  /* 0x0000000607057291 */ /* 0x000fe2000f8e18ff */
[----:B------:R-:W-:Y:S01]  /*1cd0*/  LOP3.LUT R12, R12, UR8, RZ, 0x3c, !PT ;  /* 0x000000080c0c7c12 */ /* 0x000fe2000f8e3cff */
[----:B------:R-:W-:Y:S02]  /*1ce0*/  USHF.L.U32 UR8, UR4, 0xd, URZ ;  /* 0x0000000d04087899 */ /* 0x000fe400080006ff */
[----:B------:R-:W-:Y:S01]  /*1cf0*/  UIADD3 UR4, UP0, UPT, UR26, 0x180, URZ ;  /* 0x000001801a047890 */ /* 0x000fe2000ff1e0ff */
[----:B-1----:R-:W-:Y:S01]  /*1d00*/  SHF.L.U32 R0, R12, 0x1f, RZ ;  /* 0x0000001f0c007819 */ /* 0x002fe200000006ff */
[----:B------:R-:W-:Y:S02]  /*1d10*/  ULOP3.LUT UR32, UR8, UR22, URZ, 0xfc, !UPT ;  /* 0x0000001608207292 */ /* 0x000fe4000f8efcff */
[----:B------:R-:W-:Y:S01]  /*1d20*/  UPRMT UR13, URZ, 0x5410, UR21 ;  /* 0x00005410ff0d7896 */ /* 0x000fe20008000015 */
[----:B------:R3:W4:Y:S01]  /*1d30*/  SYNCS.PHASECHK.TRANS64.TRYWAIT P0, [UR5+0x18], R0 ;  /* 0x00001800ff0075a7 */ /* 0x0007220008001105 */
[----:B------:R-:W-:-:S02]  /*1d40*/  UIADD3 UR32, UPT, UPT, UR6, 0xc400, UR32 ;  /* 0x0000c40006207890 */ /* 0x000fc4000fffe020 */
[----:B------:R-:W-:Y:S02]  /*1d50*/  UIADD3 UR8, UPT, UPT, UR6, 0x12400, UR8 ;  /* 0x0001240006087890 */ /* 0x000fe4000fffe008 */
[----:B------:R-:W-:Y:S01]  /*1d60*/  UIADD3.X UR5, UPT, UPT, URZ, UR27, URZ, UP0, !UPT ;  /* 0x0000001bff057290 */ /* 0x000fe200087fe4ff */
[----:B------:R-:W-:Y:S01]  /*1d70*/  UMOV UR18, 0x0 ;  /* 0x0000000000127882 */ /* 0x000fe20000000000 */
[----:B------:R-:W-:Y:S01]  /*1d80*/  UMOV UR19, 0x10000000 ;  /* 0x1000000000137882 */ /* 0x000fe20000000000 */
[----:B------:R-:W-:Y:S01]  /*1d90*/  UMOV UR10, UR34 ;  /* 0x00000022000a7c82 */ /* 0x000fe20008000000 */
[----:B------:R-:W-:Y:S01]  /*1da0*/  UMOV UR12, UR36 ;  /* 0x00000024000c7c82 */ /* 0x000fe20008000000 */
[----:B------:R-:W-:Y:S01]  /*1db0*/  UMOV UR9, UR33 ;  /* 0x0000002100097c82 */ /* 0x000fe20008000000 */
[----:B------:R1:W-:Y:S03]  /*1dc0*/  UTMALDG.3D.MULTICAST.2CTA [UR32], [UR14], UR13, desc[UR18] ;  /* 0x000012200e0073b4 */ /* 0x0003e6000821180d */
[----:B------:R2:W-:Y:S01]  /*1dd0*/  UTMALDG.3D.2CTA [UR8], [UR4], desc[UR18] ;  /* 0x00001208040075b4 */ /* 0x0005e20008211000 */
[----:B-1----:R-:W-:Y:S01]  /*1de0*/  UIADD3 UR34, UPT, UPT, UR34, 0x40, URZ ;  /* 0x0000004022227890 */ /* 0x002fe2000fffe0ff */
[----:B------:R-:W-:Y:S01]  /*1df0*/  UMOV UR13, UR25 ;  /* 0x00000019000d7c82 */ /* 0x000fe20008000000 */
[----:B--2---:R-:W-:Y:S01]  /*1e00*/  UMOV UR4, UR7 ;  /* 0x0000000700047c82 */ /* 0x004fe20008000000 */
[----:B------:R-:W-:Y:S09]  /*1e10*/  BRA.U UP2, `(.L_x_31) ;  /* 0xfffffffd02487547 */ /* 0x000ff2000b83ffff */
.L_x_25:
[----:B------:R-:W-:Y:S01]  /*1e20*/  ULEA UR4, UR7, UR6, 0x3 ;  /* 0x0000000607047291 */ /* 0x000fe2000f8e18ff */
[----:B-1-3--:R-:W-:Y:S01]  /*1e30*/  SHF.L.U32 R0, R12, 0x1f, RZ ;  /* 0x0000001f0c007819 */ /* 0x00afe200000006ff */
[----:B------:R-:W-:Y:S01]  /*1e40*/  @!P1 SYNCS.ARRIVE.TRANS64.A1T0 RZ, [UR6+0x78], RZ ;  /* 0x000078ffffff99a7 */ /* 0x000fe20008100006 */
[----:B------:R-:W-:-:S06]  /*1e50*/  UISETP.GT.AND UP0, UPT, UR40, UR39, UPT ;  /* 0x000000272800728c */ /* 0x000fcc000bf04270 */
[----:B--2-4-:R1:W2:Y:S03]  /*1e60*/  SYNCS.PHASECHK.TRANS64.TRYWAIT P0, [UR4+0x18], R0 ;  /* 0x00001800ff0075a7 */ /* 0x0142a60008001104 */
[----:B------:R-:W-:Y:S05]  /*1e70*/  BRA.U !UP0, `(.L_x_32) ;  /* 0x0000000108c47547 */ /* 0x000fea000b800000 */
[----:B------:R-:W-:Y:S01]  /*1e80*/  UIADD3 UR24, UPT, UPT, UR44, UR13, URZ ;  /* 0x0000000d2c187290 */ /* 0x000fe2000fffe0ff */
[----:B------:R-:W-:-:S11]  /*1e90*/  UMOV UR4, UR7 ;  /* 0x0000000700047c82 */ /* 0x000fd60008000000 */
.L_x_38:
[----:B------:R-:W-:Y:S01]  /*1ea0*/  ULEA UR17, UR4, UR6, 0x3 ;  /* 0x0000000604117291 */ /* 0x000fe2000f8e18ff */
[----:B--2---:R-:W-:Y:S01]  /*1eb0*/  @P3 MOV R2, 0x8000 ;  /* 0x0000800000023802 */ /* 0x004fe20000000f00 */
[----:B--2-4-:R-:W-:Y:S10]  /*1ec0*/  @P0 BRA `(.L_x_33) ;  /* 0x00000000000c0947 */ /* 0x014ff40003800000 */
[----:B------:R-:W-:-:S04]  /*1ed0*/  SHF.L.U32 R3, R12, 0x1f, RZ ;  /* 0x0000001f0c037819 */ /* 0x000fc800000006ff */
[----:B------:R-:W2:Y:S02]  /*1ee0*/  SYNCS.PHASECHK.TRANS64.TRYWAIT P0, [UR17+0x18], R3 ;  /* 0x00001803ff0075a7 */ /* 0x000ea40008001111 */
[----:B--2---:R-:W-:Y:S05]  /*1ef0*/  @!P0 BRA `(.L_x_34) ;  /* 0x0000009c004c8947 */ /* 0x004fea0003800000 */
.L_x_33:
[----:B------:R2:W-:Y:S01]  /*1f00*/  @P3 SYNCS.ARRIVE.TRANS64 RZ, [UR17], R2 ;  /* 0x00000002ffff39a7 */ /* 0x0005e20008000011 */
[----:B------:R-:W-:-:S04]  /*1f10*/  ULOP3.LUT UR5, UR23, 0x2, URZ, 0xfc, !UPT ;  /* 0x0000000217057892 */ /* 0x000fc8000f8efcff */
[----:B------:R-:W-:-:S09]  /*1f20*/  UISETP.NE.AND UP0, UPT, UR5, 0x2, UPT ;  /* 0x000000020500788c */ /* 0x000fd2000bf05270 */
[----:B------:R-:W-:Y:S05]  /*1f30*/  BRA.U UP0, `(.L_x_35) ;  /* 0x0000000100047547 */ /* 0x000fea000b800000 */
[----:B------:R-:W-:Y:S05]  /*1f40*/  BPT.TRAP 0x1 ;  /* 0x000000040000795c */ /* 0x000fea0000300000 */
.L_x_35:
[----:B------:R-:W-:Y:S04]  /*1f50*/  BSSY.RECONVERGENT B0, `(.L_x_36) ;  /* 0x0000003000007945 */ /* 0x000fe80003800200 */
[----:B------:R-:W-:Y:S05]  /*1f60*/  @!P2 BRA `(.L_x_37) ;  /* 0x000000000004a947 */ /* 0x000fea0003800000 */
[----:B------:R-:W-:Y:S05]  /*1f70*/  BPT.TRAP 0x1 ;  /* 0x000000040000795c */ /* 0x000fea0000300000 */
.L_x_37:
[----:B------:R-:W-:Y:S05]  /*1f80*/  BSYNC.RECONVERGENT B0 ;  /* 0x0000000000007941 */ /* 0x000fea0003800200 */
.L_x_36:
[----:B------:R-:W-:Y:S02]  /*1f90*/  UIADD3 UR5, UPT, UPT, UR4, 0x1, URZ ;  /* 0x0000000104057890 */ /* 0x000fe4000fffe0ff */
[----:B------:R-:W-:Y:S02]  /*1fa0*/  USHF.L.U32 UR18, UR13, 0x6, URZ ;  /* 0x000000060d127899 */ /* 0x000fe400080006ff */
[----:B------:R-:W-:Y:S02]  /*1fb0*/  UISETP.NE.AND UP0, UPT, UR5, 0x3, UPT ;  /* 0x000000030500788c */ /* 0x000fe4000bf05270 */
[----:B------:R-:W-:Y:S02]  /*1fc0*/  ULOP3.LUT UR17, UR17, 0xfefffff8, URZ, 0xc0, !UPT ;  /* 0xfefffff811117892 */ /* 0x000fe4000f8ec0ff */
[----:B------:R-:W-:Y:S02]  /*1fd0*/  USEL UR8, URZ, 0x1, UP0 ;  /* 0x00000001ff087887 */ /* 0x000fe40008000000 */
[----:B------:R-:W-:-:S02]  /*1fe0*/  USEL UR7, UR5, URZ, UP0 ;  /* 0x000000ff05077287 */ /* 0x000fc40008000000 */
[----:B------:R-:W-:Y:S02]  /*1ff0*/  UIADD3 UR14, UP0, UPT, UR26, 0x180, URZ ;  /* 0x000001801a0e7890 */ /* 0x000fe4000ff1e0ff */
        /* <DEDUP_REMOVED lines=9> */
[----:B------:R-:W-:Y:S02]  /*2090*/  UIADD3.X UR5, UPT, UPT, URZ, UR27, URZ, UP1, !UPT ;  /* 0x0000001bff057290 */ /* 0x000fe40008ffe4ff */
[----:B------:R-:W-:Y:S02]  /*20a0*/  UIADD3 UR8, UPT, UPT, UR6, 0x12400, UR8 ;  /* 0x0001240006087890 */ /* 0x000fe4000fffe008 */
[----:B------:R-:W-:Y:S01]  /*20b0*/  UIADD3.X UR15, UPT, UPT, URZ, UR27, URZ, UP0, !UPT ;  /* 0x0000001bff0f7290 */ /* 0x000fe200087fe4ff */
[----:B------:R-:W-:Y:S01]  /*20c0*/  UMOV UR28, 0x0 ;  /* 0x00000000001c7882 */ /* 0x000fe20000000000 */
[----:B------:R-:W-:Y:S01]  /*20d0*/  UMOV UR29, 0x10000000 ;  /* 0x10000000001d7882 */ /* 0x000fe20000000000 */
[----:B------:R-:W-:Y:S01]  /*20e0*/  UMOV UR19, UR35 ;  /* 0x0000002300137c82 */ /* 0x000fe20008000000 */
[----:B------:R-:W-:Y:S01]  /*20f0*/  UMOV UR20, UR36 ;  /* 0x0000002400147c82 */ /* 0x000fe20008000000 */
[----:B------:R-:W-:Y:S01]  /*2100*/  UMOV UR12, UR36 ;  /* 0x00000024000c7c82 */ /* 0x000fe20008000000 */
[----:B------:R1:W-:Y:S01]  /*2110*/  UTMALDG.3D.MULTICAST.2CTA [UR16], [UR4], UR10, desc[UR28] ;  /* 0x00001c10040073b4 */ /* 0x0003e2000821180a */
[----:B------:R-:W-:Y:S01]  /*2120*/  UMOV UR9, UR17 ;  /* 0x0000001100097c82 */ /* 0x000fe20008000000 */
[----:B------:R-:W-:-:S04]  /*2130*/  UIADD3 UR13, UPT, UPT, UR13, 0x1, URZ ;  /* 0x000000010d0d7890 */ /* 0x000fc8000fffe0ff */
[----:B------:R-:W-:Y:S01]  /*2140*/  UISETP.NE.AND UP0, UPT, UR13, UR24, UPT ;  /* 0x000000180d00728c */ /* 0x000fe2000bf05270 */
[----:B-1----:R-:W-:Y:S01]  /*2150*/  UMOV UR10, UR18 ;  /* 0x00000012000a7c82 */ /* 0x002fe20008000000 */
[----:B------:R-:W-:Y:S01]  /*2160*/  UMOV UR4, UR7 ;  /* 0x0000000700047c82 */ /* 0x000fe20008000000 */
[----:B------:R3:W-:Y:S06]  /*2170*/  UTMALDG.3D.2CTA [UR8], [UR14], desc[UR28] ;  /* 0x00001c080e0075b4 */ /* 0x0007ec0008211000 */
[----:B---3--:R-:W-:Y:S05]  /*2180*/  BRA.U UP0, `(.L_x_38) ;  /* 0xfffffffd00447547 */ /* 0x008fea000b83ffff */
.L_x_32:
[C---:B------:R-:W-:Y:S01]  /*2190*/  LEA R3, R11.reuse, UR6, 0x3 ;  /* 0x000000060b037c11 */ /* 0x040fe2000f8e18ff */
[----:B------:R-:W-:Y:S01]  /*21a0*/  NOP ;  /* 0x0000000000007918 */ /* 0x000fe20000000000 */
[----:B-1----:R-:W-:Y:S02]  /*21b0*/  SHF.L.U32 R0, R10, 0x1f, RZ ;  /* 0x0000001f0a007819 */ /* 0x002fe400000006ff */
[----:B------:R-:W-:Y:S02]  /*21c0*/  LEA R5, R11, UR6, 0x4 ;  /* 0x000000060b057c11 */ /* 0x000fe4000f8e20ff */
[----:B--2-4-:R-:W1:Y:S02]  /*21d0*/  SYNCS.PHASECHK.TRANS64.TRYWAIT P0, [R3+URZ+0x80], R0 ;  /* 0x00008000030075a7 */ /* 0x014e6400080011ff */
[----:B-1----:R-:W-:Y:S05]  /*21e0*/  @!P0 BRA `(.L_x_39) ;  /* 0x0000009800a88947 */ /* 0x002fea0003800000 */
.L_x_146:
[----:B------:R-:W2:Y:S01]  /*21f0*/  LDS.128 R4, [R5+0xf0] ;  /* 0x0000f00005047984 */ /* 0x000ea20000000c00 */
[----:B------:R-:W-:Y:S01]  /*2200*/  UISETP.GE.AND UP0, UPT, UR42, 0x1, UPT ;  /* 0x000000012a00788c */ /* 0x000fe2000bf06270 */
[----:B------:R-:W-:Y:S01]  /*2210*/  @!PT LDS RZ, [RZ] ;  /* 0x00000000fffff984 */ /* 0x000fe20000000800 */
[----:B------:R-:W-:Y:S01]  /*2220*/  @!PT LDS RZ, [RZ] ;  /* 0x00000000fffff984 */ /* 0x000fe20000000800 */
[----:B------:R-:W-:Y:S01]  /*2230*/  @!PT LDS RZ, [RZ] ;  /* 0x00000000fffff984 */ /* 0x000fe20000000800 */
[----:B------:R-:W-:Y:S01]  /*2240*/  @!PT LDS RZ, [RZ] ;  /* 0x00000000fffff984 */ /* 0x000fe20000000800 */
[----:B------:R3:W-:Y:S06]  /*2250*/  MEMBAR.ALL.CTA ;  /* 0x0000000000007992 */ /* 0x0007ec0000008000 */
[----:B---3--:R-:W3:Y:S01]  /*2260*/  FENCE.VIEW.ASYNC.S ;  /* 0x00000000000073c6 */ /* 0x008ee20000000000 */
[----:B--2---:R-:W-:-:S13]  /*2270*/  LOP3.LUT P0, RZ, R6, 0x1, RZ, 0xc0, !PT ;  /* 0x0000000106ff7812 */ /* 0x004fda000780c0ff */
[----:B---3--:R-:W-:Y:S01]  /*2280*/  VOTEU.ANY UP1, P0 ;  /* 0x0000000000ff7886 */ /* 0x008fe20000020100 */
[----:B------:R-:W-:-:S13]  /*2290*/  PLOP3.LUT P0, PT, PT, PT, UP1, 0x80, 0x8 ;  /* 0x000000000008781c */ /* 0x000fda0003f0f018 */
[----:B-1----:R-:W-:Y:S02]  /*22a0*/  @P0 LOP3.LUT R0, R5, 0xffff, RZ, 0xc0, !PT ;  /* 0x0000ffff05000812 */ /* 0x002fe400078ec0ff */
[----:B------:R-:W-:Y:S02]  /*22b0*/  @P0 MOV R2, R4 ;  /* 0x0000000400020202 */ /* 0x000fe40000000f00 */
[----:B------:R-:W-:Y:S01]  /*22c0*/  @P0 R2UR UR5, R0 ;  /* 0x00000000000502ca */ /* 0x000fe200000e0000 */
[----:B------:R-:W-:Y:S01]  /*22d0*/  VIADD R0, R3, 0x90 ;  /* 0x0000009003007836 */ /* 0x000fe20000000000 */
[----:B------:R-:W-:Y:S02]  /*22e0*/  @P0 SHF.R.U32.HI R4, RZ, 0x10, R5 ;  /* 0x00000010ff040819 */ /* 0x000fe40000011605 */
[----:B------:R-:W-:Y:S02]  /*22f0*/  @P0 R2UR UR8, R2 ;  /* 0x00000000020802ca */ /* 0x000fe400000e0000 */
[----:B------:R-:W-:-:S02]  /*2300*/  PRMT R0, RZ, 0x654, R0 ;  /* 0x00000654ff007816 */ /* 0x000fc40000000000 */
[----:B------:R-:W-:Y:S02]  /*2310*/  @P0 R2UR UR4, R4 ;  /* 0x00000000040402ca */ /* 0x000fe400000e0000 */
[----:B------:R1:W-:Y:S03]  /*2320*/  SYNCS.ARRIVE.TRANS64.RED.A1T0 RZ, [R0+URZ], RZ ;  /* 0x000000ff00ff79a7 */ /* 0x0003e600081004ff */
[----:B------:R-:W-:-:S04]  /*2330*/  @UP1 UMOV UR30, UR5 ;  /* 0x00000005001e1c82 */ /* 0x000fc80008000000 */
[----:B------:R-:W-:-:S04]  /*2340*/  @UP1 UMOV UR31, UR8 ;  /* 0x00000008001f1c82 */ /* 0x000fc80008000000 */
[----:B------:R-:W-:Y:S01]  /*2350*/  @UP1 UMOV UR36, UR4 ;  /* 0x0000000400241c82 */ /* 0x000fe20008000000 */
[----:B------:R-:W-:Y:S05]  /*2360*/  BRA.U !UP0, `(.L_x_40) ;  /* 0x0000000108d47547 */ /* 0x000fea000b800000 */
[----:B------:R-:W2:Y:S01]  /*2370*/  LDCU.128 UR12, c[0x0][0xb10] ;  /* 0x00016200ff0c77ac */ /* 0x000ea20008000c00 */
[----:B------:R-:W3:Y:S01]  /*2380*/  LDCU UR24, c[0x0][0xb20] ;  /* 0x00016400ff1877ac */ /* 0x000ee20008000800 */
[----:B------:R-:W4:Y:S01]  /*2390*/  LDCU UR20, c[0x0][0xb0c] ;  /* 0x00016180ff1477ac */ /* 0x000f220008000800 */
[----:B------:R-:W1:Y:S01]  /*23a0*/  LDCU.64 UR10, c[0x0][0xb28] ;  /* 0x00016500ff0a77ac */ /* 0x000e620008000a00 */
[----:B------:R-:W-:Y:S02]  /*23b0*/  UISETP.NE.AND UP3, UPT, UR42, 0x1, UPT ;  /* 0x000000012a00788c */ /* 0x000fe4000bf65270 */
[----:B--2---:R-:W-:Y:S02]  /*23c0*/  UIMAD.WIDE.U32 UR8, UR37, UR15, URZ ;  /* 0x0000000f250872a5 */ /* 0x004fe4000f8e00ff */
[----:B------:R-:W-:Y:S02]  /*23d0*/  UIMAD.WIDE.U32 UR4, UR38, UR12, URZ ;  /* 0x0000000c260472a5 */ /* 0x000fe4000f8e00ff */
[----:B------:R-:W-:-:S02]  /*23e0*/  UISETP.NE.AND UP0, UPT, UR14, 0x1, UPT ;  /* 0x000000010e00788c */ /* 0x000fc4000bf05270 */
[----:B------:R-:W-:Y:S01]  /*23f0*/  UIMAD.WIDE.U32 UR28, UR30, UR15, URZ ;  /* 0x0000000f1e1c72a5 */ /* 0x000fe2000f8e00ff */
[----:B------:R-:W-:Y:S02]  /*2400*/  UMOV UR8, UR9 ;  /* 0x0000000900087c82 */ /* 0x000fe40008000000 */
[----:B------:R-:W-:Y:S01]  /*2410*/  UMOV UR4, UR5 ;  /* 0x0000000500047c82 */ /* 0x000fe20008000000 */
[----:B---3--:R-:W-:Y:S02]  /*2420*/  USHF.R.U32.HI UR8, URZ, UR24, UR8 ;  /* 0x00000018ff087299 */ /* 0x008fe40008011608 */
[----:B----4-:R-:W-:Y:S02]  /*2430*/  UISETP.NE.AND UP2, UPT, UR20, 0x1, UPT ;  /* 0x000000011400788c */ /* 0x010fe4000bf45270 */
[----:B------:R-:W-:Y:S02]  /*2440*/  USHF.R.U32.HI UR4, URZ, UR13, UR4 ;  /* 0x0000000dff047299 */ /* 0x000fe40008011604 */
[----:B------:R-:W-:-:S02]  /*2450*/  USEL UR5, UR37, UR8, !UP0 ;  /* 0x0000000825057287 */ /* 0x000fc4000c000000 */
[----:B------:R-:W-:Y:S02]  /*2460*/  USEL UR8, UR38, UR4, !UP2 ;  /* 0x0000000426087287 */ /* 0x000fe4000d000000 */
[----:B-1----:R-:W-:Y:S01]  /*2470*/  UIMAD.WIDE.U32 UR16, UR5, UR10, URZ ;  /* 0x0000000a051072a5 */ /* 0x002fe2000f8e00ff */
[----:B------:R-:W-:Y:S01]  /*2480*/  UMOV UR4, UR29 ;  /* 0x0000001d00047c82 */ /* 0x000fe20008000000 */
[----:B------:R-:W-:Y:S02]  /*2490*/  UIMAD.WIDE.U32 UR18, UR31, UR12, URZ ;  /* 0x0000000c1f1272a5 */ /* 0x000fe4000f8e00ff */
[----:B------:R-:W-:-:S03]  /*24a0*/  UIMAD.WIDE.U32 UR28, UR8, UR10, URZ ;  /* 0x0000000a081c72a5 */ /* 0x000fc6000f8e00ff */
[----:B------:R-:W-:Y:S01]  /*24b0*/  UMOV UR16, UR17 ;  /* 0x0000001100107c82 */ /* 0x000fe20008000000 */
[----:B------:R-:W-:Y:S02]  /*24c0*/  USHF.R.U32.HI UR4, URZ, UR24, UR4 ;  /* 0x00000018ff047299 */ /* 0x000fe40008011604 */
[----:B------:R-:W-:Y:S01]  /*24d0*/  @UP3 USHF.R.U32.HI UR5, URZ, UR11, UR16 ;  /* 0x0000000bff053299 */ /* 0x000fe20008011610 */
[----:B------:R-:W-:Y:S01]  /*24e0*/  UMOV UR18, UR19 ;  /* 0x0000001300127c82 */ /* 0x000fe20008000000 */
[----:B------:R-:W-:Y:S01]  /*24f0*/  UMOV UR28, UR29 ;  /* 0x0000001d001c7c82 */ /* 0x000fe20008000000 */
[----:B------:R-:W-:Y:S02]  /*2500*/  USHF.R.U32.HI UR13, URZ, UR13, UR18 ;  /* 0x0000000dff0d7299 */ /* 0x000fe40008011612 */
[----:B------:R-:W-:Y:S02]  /*2510*/  USEL UR4, UR30, UR4, !UP0 ;  /* 0x000000041e047287 */ /* 0x000fe4000c000000 */
[----:B------:R-:W-:-:S02]  /*2520*/  @UP3 USHF.R.U32.HI UR8, URZ, UR11, UR28 ;  /* 0x0000000bff083299 */ /* 0x000fc4000801161c */
[----:B------:R-:W-:Y:S02]  /*2530*/  UIMAD UR9, UR42, UR5, URZ ;  /* 0x000000052a0972a4 */ /* 0x000fe4000f8e02ff */
[----:B------:R-:W-:Y:S02]  /*2540*/  USEL UR5, UR31, UR13, !UP2 ;  /* 0x0000000d1f057287 */ /* 0x000fe4000d000000 */
[----:B------:R-:W-:Y:S02]  /*2550*/  UIMAD UR12, UR42, UR8, URZ ;  /* 0x000000082a0c72a4 */ /* 0x000fe4000f8e02ff */
[----:B------:R-:W-:Y:S02]  /*2560*/  UISETP.GE.AND UP0, UPT, UR4, UR9, UPT ;  /* 0x000000090400728c */ /* 0x000fe4000bf06270 */
[----:B------:R-:W-:Y:S02]  /*2570*/  UIMAD.WIDE.U32 UR16, UR4, UR10, URZ ;  /* 0x0000000a041072a5 */ /* 0x000fe4000f8e00ff */
[----:B------:R-:W-:-:S02]  /*2580*/  UISETP.GE.OR UP0, UPT, UR5, UR12, UP0 ;  /* 0x0000000c0500728c */ /* 0x000fc40008706670 */
        /* <DEDUP_REMOVED lines=19> */
.L_x_40:
[----:B------:R-:W2:Y:S02]  /*26c0*/  LDCU UR4, c[0x0][0xb30] ;  /* 0x00016600ff0477ac */ /* 0x000ea40008000800 */
[----:B--2---:R-:W-:-:S09]  /*26d0*/  UISETP.NE.AND UP0, UPT, UR4, 0x1, UPT ;  /* 0x000000010400788c */ /* 0x004fd2000bf05270 */
[----:B------:R-:W-:Y:S05]  /*26e0*/  BRA.U UP0, `(.L_x_41) ;  /* 0x0000000100447547 */ /* 0x000fea000b800000 */
[----:B------:R-:W2:Y:S01]  /*26f0*/  LDCU.128 UR12, c[0x0][0xb10] ;  /* 0x00016200ff0c77ac */ /* 0x000ea20008000c00 */
[----:B------:R-:W3:Y:S01]  /*2700*/  LDCU UR10, c[0x0][0xb0c] ;  /* 0x00016180ff0a77ac */ /* 0x000ee20008000800 */
[----:B------:R-:W4:Y:S01]  /*2710*/  LDCU UR11, c[0x0][0xb20] ;  /* 0x00016400ff0b77ac */ /* 0x000f220008000800 */
[----:B--2---:R-:W-:Y:S02]  /*2720*/  UIMAD.WIDE.U32 UR8, UR31, UR12, URZ ;  /* 0x0000000c1f0872a5 */ /* 0x004fe4000f8e00ff */
[----:B------:R-:W-:Y:S02]  /*2730*/  UIMAD.WIDE.U32 UR4, UR30, UR15, URZ ;  /* 0x0000000f1e0472a5 */ /* 0x000fe4000f8e00ff */
[----:B---3--:R-:W-:Y:S02]  /*2740*/  UISETP.NE.AND UP2, UPT, UR10, 0x1, UPT ;  /* 0x000000010a00788c */ /* 0x008fe4000bf45270 */
[----:B------:R-:W-:Y:S01]  /*2750*/  UISETP.NE.AND UP0, UPT, UR14, 0x1, UPT ;  /* 0x000000010e00788c */ /* 0x000fe2000bf05270 */
[----:B------:R-:W-:-:S02]  /*2760*/  UMOV UR8, UR9 ;  /* 0x0000000900087c82 */ /* 0x000fc40008000000 */
[----:B------:R-:W-:Y:S01]  /*2770*/  UMOV UR4, UR5 ;  /* 0x0000000500047c82 */ /* 0x000fe20008000000 */
[----:B------:R-:W-:Y:S02]  /*2780*/  USHF.R.U32.HI UR13, URZ, UR13, UR8 ;  /* 0x0000000dff0d7299 */ /* 0x000fe40008011608 */
[----:B----4-:R-:W-:Y:S02]  /*2790*/  USHF.R.U32.HI UR4, URZ, UR11, UR4 ;  /* 0x0000000bff047299 */ /* 0x010fe40008011604 */
[----:B------:R-:W-:Y:S02]  /*27a0*/  USEL UR5, UR31, UR13, !UP2 ;  /* 0x0000000d1f057287 */ /* 0x000fe4000d000000 */
[----:B------:R-:W-:-:S04]  /*27b0*/  USEL UR4, UR30, UR4, !UP0 ;  /* 0x000000041e047287 */ /* 0x000fc8000c000000 */
[----:B------:R-:W-:Y:S02]  /*27c0*/  UIADD3 UR8, UPT, UPT, UR5, -UR4, URZ ;  /* 0x8000000405087290 */ /* 0x000fe4000fffe0ff */
[----:B------:R-:W-:Y:S02]  /*27d0*/  UIADD3 UR4, UPT, UPT, -UR5, UR4, URZ ;  /* 0x0000000405047290 */ /* 0x000fe4000fffe1ff */
[----:B------:R-:W-:Y:S02]  /*27e0*/  UIMAD UR30, UR8, UR14, UR30 ;  /* 0x0000000e081e72a4 */ /* 0x000fe4000f8e021e */
[----:B------:R-:W-:-:S12]  /*27f0*/  UIMAD UR31, UR4, UR10, UR31 ;  /* 0x0000000a041f72a4 */ /* 0x000fd8000f8e021f */
.L_x_41:
[----:B------:R-:W-:Y:S01]  /*2800*/  VIADD R11, R11, 0x1 ;  /* 0x000000010b0b7836 */ /* 0x000fe20000000000 */
[----:B------:R-:W-:Y:S02]  /*2810*/  R2UR UR5, R161 ;  /* 0x00000000a10572ca */ /* 0x000fe400000e0000 */
[----:B------:R-:W-:Y:S02]  /*2820*/  R2UR UR4, R160 ;  /* 0x00000000a00472ca */ /* 0x000fe400000e0000 */
[C---:B------:R-:W-:Y:S02]  /*2830*/  ISETP.NE.AND P0, PT, R11.reuse, 0x2, PT ;  /* 0x000000020b00780c */ /* 0x040fe40003f05270 */
[----:B------:R-:W-:Y:S02]  /*2840*/  PLOP3.LUT P1, PT, PT, PT, PT, 0x80, 0x8 ;  /* 0x000000000008781c */ /* 0x000fe40003f2f070 */
[----:B------:R-:W-:Y:S02]  /*2850*/  SEL R3, RZ, 0x1, P0 ;  /* 0x00000001ff037807 */ /* 0x000fe40000000000 */
[----:B------:R-:W-:-:S02]  /*2860*/  SEL R11, R11, RZ, P0 ;  /* 0x000000ff0b0b7207 */ /* 0x000fc40000000000 */
[----:B------:R-:W-:Y:S01]  /*2870*/  LOP3.LUT R10, R10, R3, RZ, 0x3c, !PT ;  /* 0x000000030a0a7212 */ /* 0x000fe200078e3cff */
[----:B------:R-:W-:Y:S02]  /*2880*/  UIADD3 UR16, UPT, UPT, UR31, UR5, URZ ;  /* 0x000000051f107290 */ /* 0x000fe4000fffe0ff */
[----:B------:R-:W-:Y:S01]  /*2890*/  UIADD3 UR20, UPT, UPT, UR30, UR4, URZ ;  /* 0x000000041e147290 */ /* 0x000fe2000fffe0ff */
[----:B------:R-:W-:Y:S11]  /*28a0*/  BRA.U UP1, `(.L_x_42) ;  /* 0xfffffff101247547 */ /* 0x000ff6000b83ffff */
[----:B------:R-:W-:Y:S01]  /*28b0*/  UIADD3 UR6, UPT, UPT, UR6, 0x18, URZ ;  /* 0x0000001806067890 */ /* 0x000fe2000fffe0ff */
[----:B------:R-:W-:-:S03]  /*28c0*/  SHF.L.U32 R3, R12, 0x1f, RZ ;  /* 0x0000001f0c037819 */ /* 0x000fc600000006ff */
[----:B------:R-:W-:-:S09]  /*28d0*/  ULEA UR4, UR7, UR6, 0x3 ;  /* 0x0000000607047291 */ /* 0x000fd2000f8e18ff */
[----:B------:R-:W2:Y:S02]  /*28e0*/  SYNCS.PHASECHK.TRANS64.TRYWAIT P0, [UR4], R3 ;  /* 0x00000003ff0075a7 */ /* 0x000ea40008001104 */
[----:B--2---:R-:W-:Y:S05]  /*28f0*/  @!P0 BRA `(.L_x_43) ;  /* 0x0000009000f88947 */ /* 0x004fea0003800000 */
.L_x_148:
[----:B------:R-:W-:-:S04]  /*2900*/  UIADD3 UR4, UPT, UPT, UR7, 0x1, URZ ;  /* 0x0000000107047890 */ /* 0x000fc8000fffe0ff */
[----:B------:R-:W-:-:S04]  /*2910*/  UISETP.NE.AND UP0, UPT, UR4, 0x3, UPT ;  /* 0x000000030400788c */ /* 0x000fc8000bf05270 */
[----:B------:R-:W-:Y:S02]  /*2920*/  USEL UR7, URZ, 0x1, UP0 ;  /* 0x00000001ff077887 */ /* 0x000fe40008000000 */
[----:B------:R-:W-:-:S04]  /*2930*/  USEL UR4, UR4, URZ, UP0 ;  /* 0x000000ff04047287 */ /* 0x000fc80008000000 */
[----:B------:R-:W-:Y:S01]  /*2940*/  ULEA UR5, UR4, UR6, 0x3 ;  /* 0x0000000604057291 */ /* 0x000fe2000f8e18ff */
[----:B------:R-:W-:-:S04]  /*2950*/  LOP3.LUT R12, R12, UR7, RZ, 0x3c, !PT ;  /* 0x000000070c0c7c12 */ /* 0x000fc8000f8e3cff */
[----:B-1----:R-:W-:-:S04]  /*2960*/  SHF.L.U32 R3, R12, 0x1f, RZ ;  /* 0x0000001f0c037819 */ /* 0x002fc800000006ff */
[----:B------:R-:W1:Y:S02]  /*2970*/  SYNCS.PHASECHK.TRANS64.TRYWAIT P0, [UR5], R3 ;  /* 0x00000003ff0075a7 */ /* 0x000e640008001105 */
[----:B-1----:R-:W-:Y:S05]  /*2980*/  @!P0 BRA `(.L_x_44) ;  /* 0x0000009000ec8947 */ /* 0x002fea0003800000 */
.L_x_150:
[----:B------:R-:W-:-:S04]  /*2990*/  UIADD3 UR4, UPT, UPT, UR4, 0x1, URZ ;  /* 0x0000000104047890 */ /* 0x000fc8000fffe0ff */
[----:B------:R-:W-:-:S04]  /*29a0*/  UISETP.NE.AND UP0, UPT, UR4, 0x3, UPT ;  /* 0x000000030400788c */ /* 0x000fc8000bf05270 */
[----:B------:R-:W-:Y:S02]  /*29b0*/  USEL UR5, URZ, 0x1, UP0 ;  /* 0x00000001ff057887 */ /* 0x000fe40008000000 */
[----:B------:R-:W-:-:S04]  /*29c0*/  USEL UR4, UR4, URZ, UP0 ;  /* 0x000000ff04047287 */ /* 0x000fc80008000000 */
[----:B------:R-:W-:Y:S01]  /*29d0*/  ULEA UR4, UR4, UR6, 0x3 ;  /* 0x0000000604047291 */ /* 0x000fe2000f8e18ff */
[----:B-1----:R-:W-:-:S04]  /*29e0*/  LOP3.LUT R3, R12, UR5, RZ, 0x3c, !PT ;  /* 0x000000050c037c12 */ /* 0x002fc8000f8e3cff */
[----:B------:R-:W-:Y:S01]  /*29f0*/  SHF.L.U32 R3, R3, 0x1f, RZ ;  /* 0x0000001f03037819 */ /* 0x000fe200000006ff */
[----:B------:R-:W-:-:S07]  /*2a00*/  IMAD.U32 R0, RZ, RZ, UR4 ;  /* 0x00000004ff007e24 */ /* 0x000fce000f8e00ff */
.L_x_45:
[----:B-1----:R1:W2:Y:S02]  /*2a10*/  SYNCS.PHASECHK.TRANS64.TRYWAIT P0, [R0+URZ], R3 ;  /* 0x00000003000075a7 */ /* 0x0022a400080011ff */
[----:B--2---:R-:W-:Y:S05]  /*2a20*/  @!P0 NANOSLEEP.SYNCS 0x989680 ;  /* 0x009896800000895d */ /* 0x004fea0003900000 */
[----:B------:R-:W2:Y:S02]  /*2a30*/  @!P0 SYNCS.PHASECHK.TRANS64 P0, [R0+URZ], R3 ;  /* 0x00000003000085a7 */ /* 0x000ea400080010ff */
[----:B--2---:R-:W-:Y:S05]  /*2a40*/  @P0 EXIT ;  /* 0x000000000000094d */ /* 0x004fea0003800000 */
[----:B------:R-:W-:Y:S05]  /*2a50*/  BRA `(.L_x_45) ;  /* 0xfffffffc00ec7947 */ /* 0x000fea000383ffff */
.L_x_22:
[----:B------:R-:W-:-:S04]  /*2a60*/  UISETP.NE.AND UP0, UPT, UR45, URZ, UPT ;  /* 0x000000ff2d00728c */ /* 0x000fc8000bf05270 */
[----:B------:R-:W-:-:S09]  /*2a70*/  UISETP.NE.OR UP0, UPT, UR17, 0x1, UP0 ;  /* 0x000000011100788c */ /* 0x000fd20008705670 */
[----:B------:R-:W-:Y:S05]  /*2a80*/  BRA.U UP0, `(.L_x_46) ;  /* 0x0000000500487547 */ /* 0x000fea000b800000 */
[----:B------:R-:W-:Y:S01]  /*2a90*/  ISETP.GE.U32.AND P2, PT, R3, 0x4, PT ;  /* 0x000000040300780c */ /* 0x000fe20003f46070 */
[----:B------:R-:W-:Y:S01]  /*2aa0*/  IMAD.MOV.U32 R12, RZ, RZ, 0x1 ;  /* 0x00000001ff0c7424 */ /* 0x000fe200078e00ff */
[----:B------:R-:W-:Y:S02]  /*2ab0*/  CS2R R10, SRZ ;  /* 0x00000000000a7805 */ /* 0x000fe4000001ff00 */
[----:B------:R-:W-:Y:S01]  /*2ac0*/  CS2R R8, SRZ ;  /* 0x0000000000087805 */ /* 0x000fe2000001ff00 */
[----:B------:R-:W-:Y:S01]  /*2ad0*/  UMOV UR6, 0x400 ;  /* 0x0000040000067882 */ /* 0x000fe20000000000 */
[----:B------:R-:W-:Y:S01]  /*2ae0*/  UMOV UR5, URZ ;  /* 0x000000ff00057c82 */ /* 0x000fe20008000000 */
[----:B------:R-:W-:-:S12]  /*2af0*/  ULEA UR6, UR45, UR6, 0x18 ;  /* 0x000000062d067291 */ /* 0x000fd8000f8ec0ff */
.L_x_50:
[----:B------:R-:W-:Y:S02]  /*2b00*/  LEA R0, R8, UR6, 0x3 ;  /* 0x0000000608007c11 */ /* 0x000fe4000f8e18ff */
[----:B------:R-:W-:-:S03]  /*2b10*/  SHF.L.U32 R5, R9, 0x1f, RZ ;  /* 0x0000001f09057819 */ /* 0x000fc600000006ff */
[----:B------:R-:W-:Y:S01]  /*2b20*/  VIADD R4, R0, 0xd0 ;  /* 0x000000d000047836 */ /* 0x000fe20000000000 */
[----:B------:R-:W1:Y:S02]  /*2b30*/  SYNCS.PHASECHK.TRANS64.TRYWAIT P0, [R0+URZ+0xc0], R5 ;  /* 0x0000c005000075a7 */ /* 0x000e6400080011ff */
[----:B-1----:R-:W-:Y:S05]  /*2b40*/  @!P0 BRA `(.L_x_47) ;  /* 0x0000009000948947 */ /* 0x002fea0003800000 */
.L_x_151:
[----:B------:R-:W-:Y:S01]  /*2b50*/  ULEA UR4, UR5, UR6, 0x3 ;  /* 0x0000000605047291 */ /* 0x000fe2000f8e18ff */
[----:B------:R-:W-:Y:S01]  /*2b60*/  PRMT R4, RZ, 0x654, R4 ;  /* 0x00000654ff047816 */ /* 0x000fe20000000004 */
[----:B-1----:R-:W-:Y:S01]  /*2b70*/  @!P2 IMAD.MOV.U32 R5, RZ, RZ, 0x10 ;  /* 0x00000010ff05a424 */ /* 0x002fe200078e00ff */
[----:B------:R-:W-:Y:S01]  /*2b80*/  SHF.L.U32 R7, R12, 0x1f, RZ ;  /* 0x0000001f0c077819 */ /* 0x000fe200000006ff */
[----:B------:R-:W-:Y:S01]  /*2b90*/  UIADD3 UR7, UPT, UPT, UR4, 0x80, URZ ;  /* 0x0000008004077890 */ /* 0x000fe2000fffe0ff */
[----:B------:R1:W-:Y:S05]  /*2ba0*/  SYNCS.ARRIVE.TRANS64.RED.A1T0 RZ, [R4+URZ], RZ ;  /* 0x000000ff04ff79a7 */ /* 0x0003ea00081004ff */
[----:B------:R-:W-:Y:S01]  /*2bb0*/  IMAD.U32 R0, RZ, RZ, UR7 ;  /* 0x00000007ff007e24 */ /* 0x000fe2000f8e00ff */
[----:B------:R-:W2:Y:S04]  /*2bc0*/  SYNCS.PHASECHK.TRANS64.TRYWAIT P0, [UR4+0x90], R7 ;  /* 0x00009007ff0075a7 */ /* 0x000ea80008001104 */
[----:B------:R-:W-:Y:S01]  /*2bd0*/  PRMT R13, R3, 0x654, R0 ;  /* 0x00000654030d7816 */ /* 0x000fe20000000000 */
[----:B-12---:R-:W-:Y:S06]  /*2be0*/  @!P0 BRA `(.L_x_48) ;  /* 0x0000009000808947 */ /* 0x006fec0003800000 */
.L_x_153:
[----:B------:R-:W-:Y:S01]  /*2bf0*/  ULEA UR8, UR5, UR6, 0x4 ;  /* 0x0000000605087291 */ /* 0x000fe2000f8e20ff */
[----:B------:R-:W-:Y:S01]  /*2c00*/  SEL R2, R13, R2, !P2 ;  /* 0x000000020d027207 */ /* 0x000fe20005000000 */
[----:B------:R-:W-:Y:S01]  /*2c10*/  UIADD3 UR9, UPT, UPT, UR4, 0x80, URZ ;  /* 0x0000008004097890 */ /* 0x000fe2000fffe0ff */
[----:B-1----:R-:W-:Y:S01]  /*2c20*/  LEA R0, R11, UR6, 0x3 ;  /* 0x000000060b007c11 */ /* 0x002fe2000f8e18ff */
[----:B------:R-:W-:Y:S01]  /*2c30*/  UIADD3 UR8, UPT, UPT, UR8, 0xf0, URZ ;  /* 0x000000f008087890 */ /* 0x000fe2000fffe0ff */
[----:B------:R1:W-:Y:S01]  /*2c40*/  @!P2 SYNCS.ARRIVE.TRANS64.RED RZ, [R2+URZ], R5 ;  /* 0x0000000502ffa9a7 */ /* 0x0003e200080004ff */
[----:B------:R-:W-:Y:S01]  /*2c50*/  UIADD3 UR4, UPT, UPT, UR5, 0x1, URZ ;  /* 0x0000000105047890 */ /* 0x000fe2000fffe0ff */
[----:B------:R-:W-:-:S03]  /*2c60*/  VIADD R8, R8, 0x1 ;  /* 0x0000000108087836 */ /* 0x000fc60000000000 */
[----:B------:R-:W-:Y:S02]  /*2c70*/  UISETP.NE.AND UP0, UPT, UR4, 0x2, UPT ;  /* 0x000000020400788c */ /* 0x000fe4000bf05270 */
[----:B------:R-:W-:Y:S01]  /*2c80*/  ISETP.NE.AND P0, PT, R8, 0x2, PT ;  /* 0x000000020800780c */ /* 0x000fe20003f05270 */
[----:B------:R-:W-:Y:S06]  /*2c90*/  UGETNEXTWORKID.BROADCAST [UR8], [UR9] ;  /* 0x00000000080073ca */ /* 0x000fec0008000100 */
[----:B------:R-:W-:Y:S02]  /*2ca0*/  USEL UR7, URZ, 0x1, UP0 ;  /* 0x00000001ff077887 */ /* 0x000fe40008000000 */
[----:B------:R-:W-:-:S04]  /*2cb0*/  USEL UR5, UR4, URZ, UP0 ;  /* 0x000000ff04057287 */ /* 0x000fc80008000000 */
[----:B------:R-:W-:Y:S02]  /*2cc0*/  LOP3.LUT R12, R12, UR7, RZ, 0x3c, !PT ;  /* 0x000000070c0c7c12 */ /* 0x000fe4000f8e3cff */
[----:B-1----:R-:W-:-:S04]  /*2cd0*/  SHF.L.U32 R5, R10, 0x1f, RZ ;  /* 0x0000001f0a057819 */ /* 0x002fc800000006ff */
[----:B------:R-:W1:Y:S02]  /*2ce0*/  SYNCS.PHASECHK.TRANS64.TRYWAIT P1, [R0+URZ+0x80], R5 ;  /* 0x00008005000075a7 */ /* 0x000e6400080211ff */
[----:B-1----:R-:W-:Y:S05]  /*2cf0*/  @!P1 BRA `(.L_x_49) ;  /* 0x0000009000549947 */ /* 0x002fea0003800000 */
.L_x_154:
[C---:B------:R-:W-:Y:S01]  /*2d00*/  LEA R4, R11.reuse, UR6, 0x4 ;  /* 0x000000060b047c11 */ /* 0x040fe2000f8e20ff */
[----:B-1----:R-:W-:Y:S01]  /*2d10*/  VIADD R0, R0, 0x90 ;  /* 0x0000009000007836 */ /* 0x002fe20000000000 */
[----:B------:R-:W-:Y:S01]  /*2d20*/  SEL R8, R8, RZ, P0 ;  /* 0x000000ff08087207 */ /* 0x000fe20000000000 */
[----:B------:R-:W-:-:S03]  /*2d30*/  VIADD R11, R11, 0x1 ;  /* 0x000000010b0b7836 */ /* 0x000fc60000000000 */
[----:B------:R-:W1:Y:S01]  /*2d40*/  LDS.128 R4, [R4+0xf0] ;  /* 0x0000f00004047984 */ /* 0x000e620000000c00 */
[----:B------:R-:W-:Y:S02]  /*2d50*/  PRMT R0, RZ, 0x654, R0 ;  /* 0x00000654ff007816 */ /* 0x000fe40000000000 */
[C---:B------:R-:W-:Y:S01]  /*2d60*/  ISETP.NE.AND P1, PT, R11.reuse, 0x2, PT ;  /* 0x000000020b00780c */ /* 0x040fe20003f25270 */
[----:B------:R-:W-:Y:S01]  /*2d70*/  @!PT LDS RZ, [RZ] ;  /* 0x00000000fffff984 */ /* 0x000fe20000000800 */
[----:B------:R-:W-:Y:S01]  /*2d80*/  @!PT LDS RZ, [RZ] ;  /* 0x00000000fffff984 */ /* 0x000fe20000000800 */
[----:B------:R-:W-:Y:S01]  /*2d90*/  @!PT LDS RZ, [RZ] ;  /* 0x00000000fffff984 */ /* 0x000fe20000000800 */
[----:B------:R-:W-:Y:S01]  /*2da0*/  @!PT LDS RZ, [RZ] ;  /* 0x00000000fffff984 */ /* 0x000fe20000000800 */
[----:B------:R2:W-:Y:S06]  /*2db0*/  MEMBAR.ALL.CTA ;  /* 0x0000000000007992 */ /* 0x0005ec0000008000 */
[----:B--2---:R-:W2:Y:S01]  /*2dc0*/  FENCE.VIEW.ASYNC.S ;  /* 0x00000000000073c6 */ /* 0x004ea20000000000 */
[----:B------:R-:W-:Y:S01]  /*2dd0*/  SEL R11, R11, RZ, P1 ;  /* 0x000000ff0b0b7207 */ /* 0x000fe20000800000 */
[----:B--2---:R2:W-:Y:S01]  /*2de0*/  SYNCS.ARRIVE.TRANS64.RED.A1T0 RZ, [R0+URZ], RZ ;  /* 0x000000ff00ff79a7 */ /* 0x0045e200081004ff */
[----:B-1----:R-:W-:-:S02]  /*2df0*/  LOP3.LUT P3, RZ, R6, 0x1, RZ, 0xc0, !PT ;  /* 0x0000000106ff7812 */ /* 0x002fc4000786c0ff */
[----:B------:R-:W-:-:S04]  /*2e00*/  SEL R5, RZ, 0x1, P1 ;  /* 0x00000001ff057807 */ /* 0x000fc80000800000 */
[----:B------:R-:W-:Y:S02]  /*2e10*/  LOP3.LUT R10, R10, R5, RZ, 0x3c, !PT ;  /* 0x000000050a0a7212 */ /* 0x000fe400078e3cff */
[----:B--2---:R-:W-:-:S04]  /*2e20*/  SEL R0, RZ, 0x1, P0 ;  /* 0x00000001ff007807 */ /* 0x004fc80000000000 */
[----:B------:R-:W-:Y:S01]  /*2e30*/  LOP3.LUT R9, R9, R0, RZ, 0x3c, !PT ;  /* 0x0000000009097212 */ /* 0x000fe200078e3cff */
[----:B------:R-:W-:Y:S06]  /*2e40*/  @P3 BRA `(.L_x_50) ;  /* 0xfffffffc002c3947 */ /* 0x000fec000383ffff */
[----:B------:R-:W-:Y:S01]  /*2e50*/  ULEA UR4, UR5, UR6, 0x3 ;  /* 0x0000000605047291 */ /* 0x000fe2000f8e18ff */
[----:B------:R-:W-:-:S08]  /*2e60*/  SHF.L.U32 R3, R12, 0x1f, RZ ;  /* 0x0000001f0c037819 */ /* 0x000fd000000006ff */
[----:B------:R-:W1:Y:S02]  /*2e70*/  SYNCS.PHASECHK.TRANS64 P0, [UR4+0x90], R3 ;  /* 0x00009003ff0075a7 */ /* 0x000e640008001004 */
[----:B-1----:R-:W-:Y:S05]  /*2e80*/  @P0 BRA `(.L_x_51) ;  /* 0x0000000000080947 */ /* 0x002fea0003800000 */
[----:B------:R-:W1:Y:S02]  /*2e90*/  SYNCS.PHASECHK.TRANS64.TRYWAIT P0, [UR4+0x90], R3 ;  /* 0x00009003ff0075a7 */ /* 0x000e640008001104 */
[----:B-1----:R-:W-:Y:S05]  /*2ea0*/  @!P0 BRA `(.L_x_52) ;  /* 0x0000008c00fc8947 */ /* 0x002fea0003800000 */
.L_x_51:
[----:B------:R-:W-:-:S04]  /*2eb0*/  UIADD3 UR7, UPT, UPT, UR5, 0x1, URZ ;  /* 0x0000000105077890 */ /* 0x000fc8000fffe0ff */
[----:B------:R-:W-:-:S04]  /*2ec0*/  UISETP.NE.AND UP0, UPT, UR7, 0x2, UPT ;  /* 0x000000020700788c */ /* 0x000fc8000bf05270 */
[----:B------:R-:W-:Y:S02]  /*2ed0*/  USEL UR8, URZ, 0x1, UP0 ;  /* 0x00000001ff087887 */ /* 0x000fe40008000000 */
[----:B------:R-:W-:-:S04]  /*2ee0*/  USEL UR7, UR7, URZ, UP0 ;  /* 0x000000ff07077287 */ /* 0x000fc80008000000 */
[----:B------:R-:W-:Y:S01]  /*2ef0*/  ULEA UR7, UR7, UR6, 0x3 ;  /* 0x0000000607077291 */ /* 0x000fe2000f8e18ff */
[----:B-1----:R-:W-:-:S04]  /*2f00*/  LOP3.LUT R3, R12, UR8, RZ, 0x3c, !PT ;  /* 0x000000080c037c12 */ /* 0x002fc8000f8e3cff */
[----:B------:R-:W-:-:S04]  /*2f10*/  SHF.L.U32 R0, R3, 0x1f, RZ ;  /* 0x0000001f03007819 */ /* 0x000fc800000006ff */
[----:B------:R-:W1:Y:S02]  /*2f20*/  SYNCS.PHASECHK.TRANS64 P0, [UR7+0x90], R0 ;  /* 0x00009000ff0075a7 */ /* 0x000e640008001007 */
[----:B-1----:R-:W-:Y:S05]  /*2f30*/  @P0 EXIT ;  /* 0x000000000000094d */ /* 0x002fea0003800000 */
[----:B------:R-:W-:Y:S02]  /*2f40*/  SHF.L.U32 R3, R3, 0x1f, RZ ;  /* 0x0000001f03037819 */ /* 0x000fe400000006ff */
[----:B------:R-:W-:-:S07]  /*2f50*/  MOV R0, UR7 ;  /* 0x0000000700007c02 */ /* 0x000fce0008000f00 */
.L_x_53:
[----:B-1----:R1:W2:Y:S02]  /*2f60*/  SYNCS.PHASECHK.TRANS64.TRYWAIT P0, [R0+URZ+0x90], R3 ;  /* 0x00009003000075a7 */ /* 0x0022a400080011ff */
[----:B--2---:R-:W-:Y:S05]  /*2f70*/  @!P0 NANOSLEEP.SYNCS 0x989680 ;  /* 0x009896800000895d */ /* 0x004fea0003900000 */
[----:B------:R-:W2:Y:S02]  /*2f80*/  @!P0 SYNCS.PHASECHK.TRANS64 P0, [R0+URZ+0x90], R3 ;  /* 0x00009003000085a7 */ /* 0x000ea400080010ff */
[----:B--2---:R-:W-:Y:S05]  /*2f90*/  @P0 EXIT ;  /* 0x000000000000094d */ /* 0x004fea0003800000 */
[----:B------:R-:W-:Y:S05]  /*2fa0*/  BRA `(.L_x_53) ;  /* 0xfffffffc00ec7947 */ /* 0x000fea000383ffff */
.L_x_46:
[----:B------:R-:W-:Y:S05]  /*2fb0*/  BRA.U UP4, `(.L_x_54) ;  /* 0x0000001104587547 */ /* 0x000fea000b800000 */
[----:B------:R-:W-:Y:S01]  /*2fc0*/  UMOV UR4, 0x40 ;  /* 0x0000004000047882 */ /* 0x000fe20000000000 */
[----:B------:R-:W-:Y:S01]  /*2fd0*/  NOP ;  /* 0x0000000000007918 */ /* 0x000fe20000000000 */
[----:B------:R-:W-:Y:S01]  /*2fe0*/  ULEA UR5, UR45, UR4, 0x18 ;  /* 0x000000042d057291 */ /* 0x000fe2000f8ec0ff */
[----:B------:R-:W-:Y:S02]  /*2ff0*/  UMOV UR6, 0x400 ;  /* 0x0000040000067882 */ /* 0x000fe40000000000 */
[----:B------:R-:W-:-:S06]  /*3000*/  ULEA UR6, UR45, UR6, 0x18 ;  /* 0x000000062d067291 */ /* 0x000fcc000f8ec0ff */
[----:B------:R-:W1:Y:S02]  /*3010*/  LDS.U8 R3, [UR5+0x1c] ;  /* 0x00001c05ff037984 */ /* 0x000e640008000000 */
[----:B-1----:R-:W-:-:S13]  /*3020*/  ISETP.NE.AND P0, PT, R3, RZ, PT ;  /* 0x000000ff0300720c */ /* 0x002fda0003f05270 */
[----:B------:R-:W-:Y:S05]  /*3030*/  @P0 BRA `(.L_x_55) ;  /* 0x0000000400080947 */ /* 0x000fea0003800000 */
[----:B------:R-:W-:Y:S02]  /*3040*/  UISETP.NE.U32.AND UP1, UPT, UR33, 0x1, UPT ;  /* 0x000000012100788c */ /* 0x000fe4000bf25070 */
[----:B------:R-:W-:-:S07]  /*3050*/  UIADD3 UR7, UPT, UPT, UR5, 0x8, URZ ;  /* 0x0000000805077890 */ /* 0x000fce000fffe0ff */
[----:B------:R-:W-:Y:S05]  /*3060*/  BRA.U !UP1, `(.L_x_56) ;  /* 0x00000001099c7547 */ /* 0x000fea000b800000 */
[----:B------:R-:W-:Y:S01]  /*3070*/  ELECT P0, URZ, PT ;  /* 0x0000000000ff782f */ /* 0x000fe20003800000 */
[----:B------:R-:W-:-:S12]  /*3080*/  BSSY B0, `(.L_x_56) ;  /* 0x0000025000007945 */ /* 0x000fd80003800000 */
[----:B------:R-:W-:Y:S05]  /*3090*/  @!P0 BRA `(.L_x_57) ;  /* 0x00000000008c8947 */ /* 0x000fea0003800000 */
[----:B------:R-:W-:-:S05]  /*30a0*/  UMOV UR4, 0x10 ;  /* 0x0000001000047882 */ /* 0x000fca0000000000 */
[----:B------:R-:W-:Y:S04]  /*30b0*/  DEPBAR.LE SB1, 0x36 ;  /* 0x00009d800000791a */ /* 0x000fe80000000000 */
[----:B------:R-:W1:Y:S02]  /*30c0*/  UTCATOMSWS.2CTA.FIND_AND_SET.ALIGN UP0, UR4, UR4 ;  /* 0x00000004000475e3 */ /* 0x000e640008200800 */
[----:B-1----:R-:W-:Y:S01]  /*30d0*/  MOV R10, UR4 ;  /* 0x00000004000a7c02 */ /* 0x002fe20008000f00 */
[----:B------:R-:W-:Y:S06]  /*30e0*/  BRA.U UP0, `(.L_x_58) ;  /* 0x0000000100187547 */ /* 0x000fec000b800000 */
.L_x_59:
[----:B------:R-:W-:Y:S05]  /*30f0*/  NANOSLEEP 0x64 ;  /* 0x000000640000795d */ /* 0x000fea0003800000 */
[----:B------:R-:W-:-:S05]  /*3100*/  UMOV UR4, 0x10 ;  /* 0x0000001000047882 */ /* 0x000fca0000000000 */
[----:B------:R-:W-:Y:S04]  /*3110*/  DEPBAR.LE SB1, 0x36 ;  /* 0x00009d800000791a */ /* 0x000fe80000000000 */
[----:B------:R-:W1:Y:S02]  /*3120*/  UTCATOMSWS.2CTA.FIND_AND_SET.ALIGN UP0, UR4, UR4 ;  /* 0x00000004000475e3 */ /* 0x000e640008200800 */
[----:B-1----:R-:W-:Y:S01]  /*3130*/  MOV R10, UR4 ;  /* 0x00000004000a7c02 */ /* 0x002fe20008000f00 */
[----:B------:R-:W-:Y:S05]  /*3140*/  BRA.U !UP0, `(.L_x_59) ;  /* 0xfffffffd08e87547 */ /* 0x000fea000b83ffff */
.L_x_58:
[----:B------:R-:W1:Y:S01]  /*3150*/  LDS R6, [UR5+0x10] ;  /* 0x00001005ff067984 */ /* 0x000e620008000800 */
[----:B------:R-:W-:Y:S01]  /*3160*/  IMAD.U32 R3, RZ, RZ, UR6 ;  /* 0x00000006ff037e24 */ /* 0x000fe2000f8e00ff */
[----:B------:R-:W-:-:S03]  /*3170*/  MOV R4, UR34 ;  /* 0x0000002200047c02 */ /* 0x000fc60008000f00 */
[----:B------:R-:W-:Y:S01]  /*3180*/  VIADD R3, R3, 0x110 ;  /* 0x0000011003037836 */ /* 0x000fe20000000000 */
[----:B-1----:R-:W-:-:S04]  /*3190*/  SHF.L.U32 R6, R6, 0x1f, RZ ;  /* 0x0000001f06067819 */ /* 0x002fc800000006ff */
[----:B------:R-:W1:Y:S02]  /*31a0*/  SYNCS.PHASECHK.TRANS64.TRYWAIT P0, [UR5+0x8], R6 ;  /* 0x00000806ff0075a7 */ /* 0x000e640008001105 */
[----:B-1----:R-:W-:Y:S05]  /*31b0*/  @P0 BRA `(.L_x_60) ;  /* 0x0000000000080947 */ /* 0x002fea0003800000 */
[----:B------:R-:W1:Y:S02]  /*31c0*/  SYNCS.PHASECHK.TRANS64.TRYWAIT P0, [UR5+0x8], R6 ;  /* 0x00000806ff0075a7 */ /* 0x000e640008001105 */
[----:B-1----:R-:W-:Y:S05]  /*31d0*/  @!P0 BRA `(.L_x_61) ;  /* 0x0000008c00488947 */ /* 0x002fea0003800000 */
.L_x_60:
[----:B------:R-:W-:Y:S01]  /*31e0*/  PRMT R4, R4, 0x654, R3 ;  /* 0x0000065404047816 */ /* 0x000fe20000000003 */
[----:B------:R-:W-:Y:S01]  /*31f0*/  HFMA2 R3, -RZ, RZ, 0, 5.9604644775390625e-08 ;  /* 0x00000001ff037431 */ /* 0x000fe200000001ff */
[----:B------:R-:W-:Y:S01]  /*3200*/  UPRMT UR4, UR34, 0x654, UR7 ;  /* 0x0000065422047896 */ /* 0x000fe20008000007 */
[----:B------:R-:W-:Y:S02]  /*3210*/  IMAD.MOV.U32 R7, RZ, RZ, 0xffff ;  /* 0x0000ffffff077424 */ /* 0x000fe400078e00ff */
[----:B-1----:R-:W-:Y:S02]  /*3220*/  IMAD.MOV.U32 R6, RZ, RZ, 0x4 ;  /* 0x00000004ff067424 */ /* 0x002fe400078e00ff */
[----:B------:R-:W-:Y:S01]  /*3230*/  IMAD.SHL.U32 R9, R10, 0x20, RZ ;  /* 0x000000200a097824 */ /* 0x000fe200078e00ff */
[----:B------:R-:W-:Y:S02]  /*3240*/  MOV R5, UR4 ;  /* 0x0000000400057c02 */ /* 0x000fe40008000f00 */
[-C--:B------:R-:W-:Y:S01]  /*3250*/  SHF.L.U32 R8, R7, R10.reuse, RZ ;  /* 0x0000000a07087219 */ /* 0x080fe200000006ff */
[----:B------:R1:W-:Y:S01]  /*3260*/  SYNCS.ARRIVE.TRANS64.RED RZ, [UR4], R6 ;  /* 0x00000006ffff79a7 */ /* 0x0003e20008000404 */
[----:B------:R-:W-:Y:S01]  /*3270*/  SHF.L.U32 R7, R3, R10, RZ ;  /* 0x0000000a03077219 */ /* 0x000fe200000006ff */
[----:B------:R1:W-:Y:S04]  /*3280*/  STS [UR6+0x110], R9 ;  /* 0x00011009ff007988 */ /* 0x0003e80008000806 */
[----:B------:R1:W-:Y:S04]  /*3290*/  STAS [R4.64], R10 ;  /* 0x0000000a04007dbd */ /* 0x0003e8000c0008ff */
[----:B------:R1:W-:Y:S04]  /*32a0*/  ATOMS.OR RZ, [UR5+0x14], R8 ;  /* 0x00001408ffff798c */ /* 0x0003e8000b000005 */
[----:B------:R1:W-:Y:S04]  /*32b0*/  ATOMS.OR RZ, [UR5+0x18], R7 ;  /* 0x00001807ffff798c */ /* 0x0003e8000b000005 */
[----:B------:R1:W-:Y:S02]  /*32c0*/  ATOMS.XOR RZ, [UR5+0x10], R3 ;  /* 0x00001003ffff798c */ /* 0x0003e4000b800005 */
.L_x_57:
[----:B------:R-:W-:Y:S05]  /*32d0*/  BSYNC B0 ;  /* 0x0000000000007941 */ /* 0x000fea0003800000 */
.L_x_56:
[----:B------:R-:W-:Y:S05]  /*32e0*/  BRA.U UP1, `(.L_x_62) ;  /* 0x00000001016c7547 */ /* 0x000fea000b800000 */
[----:B------:R-:W-:-:S03]  /*32f0*/  UMOV UR4, 0xffffffff ;  /* 0xffffffff00047882 */ /* 0x000fc60000000000 */
[----:B------:R-:W-:Y:S05]  /*3300*/  BRA.DIV UR4, `(.L_x_63) ;  /* 0x0000008e04147947 */ /* 0x000fea000b800000 */
[----:B------:R-:W-:-:S13]  /*3310*/  ELECT P0, URZ, PT ;  /* 0x0000000000ff782f */ /* 0x000fda0003800000 */
.L_x_158:
[----:B------:R-:W-:Y:S05]  /*3320*/  @!P0 BRA `(.L_x_62) ;  /* 0x00000000005c8947 */ /* 0x000fea0003800000 */
[----:B-1----:R-:W1:Y:S02]  /*3330*/  LDS R4, [UR5+0x10] ;  /* 0x00001005ff047984 */ /* 0x002e640008000800 */
[----:B-1----:R-:W-:-:S04]  /*3340*/  SHF.L.U32 R4, R4, 0x1f, RZ ;  /* 0x0000001f04047819 */ /* 0x002fc800000006ff */
[----:B------:R-:W1:Y:S02]  /*3350*/  SYNCS.PHASECHK.TRANS64.TRYWAIT P0, [UR5+0x8], R4 ;  /* 0x00000804ff0075a7 */ /* 0x000e640008001105 */
[----:B-1----:R-:W-:Y:S05]  /*3360*/  @P0 BRA `(.L_x_64) ;  /* 0x0000000000080947 */ /* 0x002fea0003800000 */
[----:B------:R-:W1:Y:S02]  /*3370*/  SYNCS.PHASECHK.TRANS64.TRYWAIT P0, [UR5+0x8], R4 ;  /* 0x00000804ff0075a7 */ /* 0x000e640008001105 */
[----:B-1----:R-:W-:Y:S05]  /*3380*/  @!P0 BRA `(.L_x_65) ;  /* 0x0000008c00188947 */ /* 0x002fea0003800000 */
.L_x_64:
[----:B------:R-:W2:Y:S01]  /*3390*/  LDS R6, [UR6+0x110] ;  /* 0x00011006ff067984 */ /* 0x000ea20008000800 */
[----:B-1----:R-:W-:Y:S02]  /*33a0*/  HFMA2 R3, -RZ, RZ, 0, 5.9604644775390625e-08 ;  /* 0x00000001ff037431 */ /* 0x002fe400000001ff */
[----:B------:R-:W-:Y:S01]  /*33b0*/  IMAD.MOV.U32 R4, RZ, RZ, 0xffff ;  /* 0x0000ffffff047424 */ /* 0x000fe200078e00ff */
[----:B------:R-:W-:Y:S01]  /*33c0*/  UPRMT UR4, UR34, 0x654, UR7 ;  /* 0x0000065422047896 */ /* 0x000fe20008000007 */
[----:B--2---:R-:W-:-:S03]  /*33d0*/  IMAD.SHL.U32 R5, R6, 0x20, RZ ;  /* 0x0000002006057824 */ /* 0x004fc600078e00ff */
[-C--:B------:R-:W-:Y:S02]  /*33e0*/  SHF.L.U32 R4, R4, R6.reuse, RZ ;  /* 0x0000000604047219 */ /* 0x080fe400000006ff */
[----:B------:R-:W-:Y:S01]  /*33f0*/  SHF.L.U32 R6, R3, R6, RZ ;  /* 0x0000000603067219 */ /* 0x000fe200000006ff */
[----:B------:R2:W-:Y:S04]  /*3400*/  STS [UR6+0x110], R5 ;  /* 0x00011005ff007988 */ /* 0x0005e80008000806 */
[----:B------:R2:W-:Y:S04]  /*3410*/  ATOMS.OR RZ, [UR5+0x14], R4 ;  /* 0x00001404ffff798c */ /* 0x0005e8000b000005 */
[----:B------:R2:W-:Y:S01]  /*3420*/  ATOMS.OR RZ, [UR5+0x18], R6 ;  /* 0x00001806ffff798c */ /* 0x0005e2000b000005 */
[----:B------:R-:W-:Y:S03]  /*3430*/  SYNCS.ARRIVE.TRANS64.RED.A1T0 RZ, [UR4], RZ ;  /* 0x000000ffffff79a7 */ /* 0x000fe60008100404 */
[----:B------:R2:W-:Y:S01]  /*3440*/  ATOMS.XOR RZ, [UR5+0x10], R3 ;  /* 0x00001003ffff798c */ /* 0x0005e2000b800005 */
[----:B------:R-:W-:Y:S05]  /*3450*/  BRA `(.L_x_62) ;  /* 0x0000000000107947 */ /* 0x000fea0003800000 */
.L_x_55:
[----:B------:R-:W-:Y:S02]  /*3460*/  MOV R3, 0xffffffff ;  /* 0xffffffff00037802 */ /* 0x000fe40000000f00 */
[----:B------:R-:W-:-:S03]  /*3470*/  MOV R4, 0x34a0 ;  /* 0x000034a000047802 */ /* 0x000fc60000000f00 */
[----:B------:R1:W-:Y:S04]  /*3480*/  STS [UR6+0x110], R3 ;  /* 0x00011003ff007988 */ /* 0x0003e80008000806 */
[----:B-1---5:R-:W-:Y:S05]  /*3490*/  CALL.REL.NOINC `($__internal_1_$__cuda_sm10x_tcgen05_guardrail_trap_phase_invalid_during_alloc) ;  /* 0x0000009000b87944 */ /* 0x022fea0003c00000 */
.L_x_62:
[----:B------:R-:W-:Y:S05]  /*34a0*/  WARPSYNC.ALL ;  /* 0x0000000000007948 */ /* 0x000fea0003800000 */
[----:B------:R-:W3:Y:S01]  /*34b0*/  S2UR UR4, SR_CgaCtaId ;  /* 0x00000000000479c3 */ /* 0x000ee20000008800 */
[----:B------:R-:W-:Y:S01]  /*34c0*/  UMOV UR17, 0x400 ;  /* 0x0000040000117882 */ /* 0x000fe20000000000 */
[----:B------:R-:W-:-:S06]  /*34d0*/  NOP ;  /* 0x0000000000007918 */ /* 0x000fcc0000000000 */
[----:B------:R-:W-:Y:S06]  /*34e0*/  BAR.ARV 0x6, 0xa0 ;  /* 0x0182800000007b1d */ /* 0x000fec0000002000 */
[----:B------:R-:W4:Y:S01]  /*34f0*/  LDCU UR6, c[0x0][0x38c] ;  /* 0x00007180ff0677ac */ /* 0x000f220008000800 */
[----:B------:R-:W-:Y:S01]  /*3500*/  LOP3.LUT R0, R0, 0xffff, RZ, 0xc0, !PT ;  /* 0x0000ffff00007812 */ /* 0x000fe200078ec0ff */
[----:B-1----:R-:W-:Y:S01]  /*3510*/  IMAD.MOV.U32 R9, RZ, RZ, 0x1 ;  /* 0x00000001ff097424 */ /* 0x002fe200078e00ff */
[----:B------:R-:W-:Y:S01]  /*3520*/  LOP3.LUT R2, R2, 0xffff, RZ, 0xc0, !PT ;  /* 0x0000ffff02027812 */ /* 0x000fe200078ec0ff */
[----:B------:R-:W-:Y:S01]  /*3530*/  IMAD.MOV.U32 R8, RZ, RZ, RZ ;  /* 0x000000ffff087224 */ /* 0x000fe200078e00ff */
[----:B------:R-:W-:Y:S01]  /*3540*/  R2UR UR30, R0 ;  /* 0x00000000001e72ca */ /* 0x000fe200000e0000 */
[----:B------:R-:W-:Y:S01]  /*3550*/  UMOV UR24, URZ ;  /* 0x000000ff00187c82 */ /* 0x000fe20008000000 */
[----:B------:R-:W-:Y:S01]  /*3560*/  R2UR UR20, R2 ;  /* 0x00000000021472ca */ /* 0x000fe200000e0000 */
[----:B------:R-:W-:Y:S01]  /*3570*/  UMOV UR15, URZ ;  /* 0x000000ff000f7c82 */ /* 0x000fe20008000000 */
[----:B------:R-:W-:Y:S01]  /*3580*/  UMOV UR14, URZ ;  /* 0x000000ff000e7c82 */ /* 0x000fe20008000000 */
[----:B---3--:R-:W-:-:S02]  /*3590*/  ULEA UR17, UR4, UR17, 0x18 ;  /* 0x0000001104117291 */ /* 0x008fc4000f8ec0ff */
[----:B------:R-:W-:Y:S02]  /*35a0*/  UISETP.NE.AND UP3, UPT, UR33, URZ, UPT ;  /* 0x000000ff2100728c */ /* 0x000fe4000bf65270 */
[----:B------:R-:W-:Y:S02]  /*35b0*/  UIADD3 UR5, UPT, UPT, UR17, 0xc400, URZ ;  /* 0x0000c40011057890 */ /* 0x000fe4000fffe0ff */
[----:B------:R-:W-:Y:S02]  /*35c0*/  UIADD3 UR4, UPT, UPT, UR17, 0x12400, URZ ;  /* 0x0001240011047890 */ /* 0x000fe4000fffe0ff */
[----:B----4-:R-:W-:Y:S01]  /*35d0*/  UIADD3 UR6, UPT, UPT, UR6, 0x3f, URZ ;  /* 0x0000003f06067890 */ /* 0x010fe2000fffe0ff */
[----:B--2---:R-:W1:Y:S01]  /*35e0*/  LDS R3, [UR17+0x110] ;  /* 0x00011011ff037984 */ /* 0x004e620008000800 */
[----:B------:R-:W-:Y:S02]  /*35f0*/  USHF.R.U32.HI UR5, URZ, 0x4, UR5 ;  /* 0x00000004ff057899 */ /* 0x000fe40008011605 */
[----:B------:R-:W-:-:S02]  /*3600*/  USHF.R.S32.HI UR25, URZ, 0x1f, UR6 ;  /* 0x0000001fff197899 */ /* 0x000fc40008011406 */
[----:B------:R-:W-:Y:S02]  /*3610*/  USHF.R.U32.HI UR4, URZ, 0x4, UR4 ;  /* 0x00000004ff047899 */ /* 0x000fe40008011604 */
[----:B------:R-:W-:Y:S02]  /*3620*/  ULEA.HI UR25, UR25, UR6, URZ, 0x6 ;  /* 0x0000000619197291 */ /* 0x000fe4000f8f30ff */
[----:B------:R-:W-:Y:S02]  /*3630*/  ULOP3.LUT UR5, UR5, 0x3fff, URZ, 0xc0, !UPT ;  /* 0x00003fff05057892 */ /* 0x000fe4000f8ec0ff */
[----:B------:R-:W-:Y:S02]  /*3640*/  USHF.R.S32.HI UR25, URZ, 0x6, UR25 ;  /* 0x00000006ff197899 */ /* 0x000fe40008011419 */
[----:B------:R-:W-:Y:S02]  /*3650*/  ULOP3.LUT UR22, UR4, 0x3fff, URZ, 0xc0, !UPT ;  /* 0x00003fff04167892 */ /* 0x000fe4000f8ec0ff */
[----:B------:R-:W-:-:S02]  /*3660*/  UISETP.LT.AND UP0, UPT, UR25, 0x1, UPT ;  /* 0x000000011900788c */ /* 0x000fc4000bf01270 */
[----:B------:R-:W-:Y:S02]  /*3670*/  ULOP3.LUT UR21, UR5, 0x10000, URZ, 0xfc, !UPT ;  /* 0x0001000005157892 */ /* 0x000fe4000f8efcff */
[----:B------:R-:W-:Y:S02]  /*3680*/  ULOP3.LUT UR22, UR22, 0x10000, URZ, 0xfc, !UPT ;  /* 0x0001000016167892 */ /* 0x000fe4000f8efcff */
[----:B------:R-:W-:Y:S01]  /*3690*/  USEL UR31, UR25, 0x1, !UP0 ;  /* 0x00000001191f7887 */ /* 0x000fe2000c000000 */
[----:B------:R-:W-:Y:S01]  /*36a0*/  UMOV UR28, 0x0 ;  /* 0x00000000001c7882 */ /* 0x000fe20000000000 */
[----:B------:R-:W-:Y:S01]  /*36b0*/  UMOV UR29, 0x10400490 ;  /* 0x10400490001d7882 */ /* 0x000fe20000000000 */
[----:B------:R-:W-:Y:S01]  /*36c0*/  UMOV UR26, 0x0 ;  /* 0x00000000001a7882 */ /* 0x000fe20000000000 */
[----:B------:R-:W-:Y:S01]  /*36d0*/  UMOV UR27, 0x10400490 ;  /* 0x10400490001b7882 */ /* 0x000fe20000000000 */
[----:B-1----:R-:W-:Y:S02]  /*36e0*/  R2UR UR32, R3 ;  /* 0x00000000032072ca */ /* 0x002fe400000e0000 */
[----:B------:R-:W-:-:S13]  /*36f0*/  CS2R R2, SRZ ;  /* 0x0000000000027805 */ /* 0x000fda000001ff00 */
.L_x_73:
[C---:B------:R-:W-:Y:S02]  /*3700*/  LEA R0, R8.reuse, UR17, 0x3 ;  /* 0x0000001108007c11 */ /* 0x040fe4000f8e18ff */
[----:B------:R-:W-:Y:S02]  /*3710*/  SHF.L.U32 R5, R3, 0x1f, RZ ;  /* 0x0000001f03057819 */ /* 0x000fe400000006ff */
[----:B------:R-:W-:Y:S02]  /*3720*/  LEA R4, R8, UR17, 0x4 ;  /* 0x0000001108047c11 */ /* 0x000fe4000f8e20ff */
[----:B------:R-:W1:Y:S02]  /*3730*/  SYNCS.PHASECHK.TRANS64.TRYWAIT P0, [R0+URZ+0x80], R5 ;  /* 0x00008005000075a7 */ /* 0x000e6400080011ff */
[----:B-1-3--:R-:W-:Y:S05]  /*3740*/  @!P0 BRA `(.L_x_66) ;  /* 0x0000008800408947 */ /* 0x00afea0003800000 */
.L_x_159:
[----:B-1----:R-:W1:Y:S01]  /*3750*/  LDS.128 R4, [R4+0xf0] ;  /* 0x0000f00004047984 */ /* 0x002e620000000c00 */
[----:B------:R-:W-:Y:S02]  /*3760*/  VIADD R0, R0, 0x90 ;  /* 0x0000009000007836 */ /* 0x000fe40000000000 */
[----:B------:R-:W-:Y:S01]  /*3770*/  VIADD R8, R8, 0x1 ;  /* 0x0000000108087836 */ /* 0x000fe20000000000 */
[----:B------:R-:W-:Y:S01]  /*3780*/  @!PT LDS RZ, [RZ] ;  /* 0x00000000fffff984 */ /* 0x000fe20000000800 */
[----:B------:R-:W-:Y:S01]  /*3790*/  @!PT LDS RZ, [RZ] ;  /* 0x00000000fffff984 */ /* 0x000fe20000000800 */
[----:B------:R-:W-:Y:S01]  /*37a0*/  @!PT LDS RZ, [RZ] ;  /* 0x00000000fffff984 */ /* 0x000fe20000000800 */
[----:B------:R-:W-:Y:S01]  /*37b0*/  @!PT LDS RZ, [RZ] ;  /* 0x00000000fffff984 */ /* 0x000fe20000000800 */
[----:B------:R2:W-:Y:S06]  /*37c0*/  MEMBAR.ALL.CTA ;  /* 0x0000000000007992 */ /* 0x0005ec0000008000 */
[----:B--2---:R-:W2:Y:S01]  /*37d0*/  FENCE.VIEW.ASYNC.S ;  /* 0x00000000000073c6 */ /* 0x004ea20000000000 */
[----:B------:R-:W-:-:S04]  /*37e0*/  PRMT R0, RZ, 0x654, R0 ;  /* 0x00000654ff007816 */ /* 0x000fc80000000000 */
[----:B--2---:R2:W-:Y:S01]  /*37f0*/  SYNCS.ARRIVE.TRANS64.RED.A1T0 RZ, [R0+URZ], RZ ;  /* 0x000000ff00ff79a7 */ /* 0x0045e200081004ff */
[----:B-1----:R-:W-:Y:S01]  /*3800*/  LOP3.LUT P1, RZ, R6, 0x1, RZ, 0xc0, !PT ;  /* 0x0000000106ff7812 */ /* 0x002fe2000782c0ff */
[----:B--2---:R-:W-:-:S12]  /*3810*/  BRA.U UP3, `(.L_x_67) ;  /* 0x0000000103e07547 */ /* 0x004fd8000b800000 */
[----:B------:R-:W1:Y:S01]  /*3820*/  LDCU UR4, c[0x0][0x38c] ;  /* 0x00007180ff0477ac */ /* 0x000e620008000800 */
[----:B------:R-:W-:Y:S02]  /*3830*/  PLOP3.LUT P2, PT, PT, PT, PT, 0x80, 0x8 ;  /* 0x000000000008781c */ /* 0x000fe40003f4f070 */
[----:B------:R-:W-:Y:S01]  /*3840*/  SHF.L.U32 R5, R9, 0x1f, RZ ;  /* 0x0000001f09057819 */ /* 0x000fe200000006ff */
[----:B------:R-:W-:Y:S02]  /*3850*/  ULEA UR23, UR24, UR17, 0x3 ;  /* 0x0000001118177291 */ /* 0x000fe4000f8e18ff */
[----:B------:R-:W-:Y:S02]  /*3860*/  ULEA UR18, UR24, UR32, 0x8 ;  /* 0x0000002018127291 */ /* 0x000fe4000f8e40ff */
[----:B-1----:R-:W-:-:S06]  /*3870*/  UISETP.GE.AND UP0, UPT, UR4, 0x1, UPT ;  /* 0x000000010400788c */ /* 0x002fcc000bf06270 */
[----:B------:R-:W-:-:S05]  /*3880*/  PLOP3.LUT P0, PT, PT, PT, UP0, 0x80, 0x8 ;  /* 0x000000000008781c */ /* 0x000fca0003f0f008 */
[----:B------:R-:W-:-:S08]  /*3890*/  @UP0 ULEA UR4, UR15, UR17, 0x3 ;  /* 0x000000110f040291 */ /* 0x000fd0000f8e18ff */
[----:B------:R-:W-:-:S04]  /*38a0*/  @P0 SHF.L.U32 R0, R2, 0x1f, RZ ;  /* 0x0000001f02000819 */ /* 0x000fc800000006ff */
[----:B------:R1:W2:Y:S01]  /*38b0*/  @P0 SYNCS.PHASECHK.TRANS64.TRYWAIT P2, [UR4], R0 ;  /* 0x00000000ff0005a7 */ /* 0x0002a20008041104 */
[----:B------:R-:W3:Y:S02]  /*38c0*/  SYNCS.PHASECHK.TRANS64.TRYWAIT P0, [UR23+0xb0], R5 ;  /* 0x0000b005ff0075a7 */ /* 0x000ee40008001117 */
[----:B-123--:R-:W-:Y:S05]  /*38d0*/  @!P0 BRA `(.L_x_68) ;  /* 0x0000008400f08947 */ /* 0x00efea0003800000 */
.L_x_161:
[----:B------:R-:W-:Y:S01]  /*38e0*/  UMOV UR19, UR14 ;  /* 0x0000000e00137c82 */ /* 0x000fe20008000000 */
[----:B------:R-:W-:Y:S05]  /*38f0*/  BRA.U !UP0, `(.L_x_69) ;  /* 0x0000000108987547 */ /* 0x000fea000b800000 */
[----:B------:R-:W-:Y:S02]  /*3900*/  UIADD3 UR19, UPT, UPT, UR31, UR14, URZ ;  /* 0x0000000e1f137290 */ /* 0x000fe4000fffe0ff */
[----:B------:R-:W-:Y:S01]  /*3910*/  UPLOP3.LUT UP2, UPT, UPT, UPT, UPT, 0x40, 0x4 ;  /* 0x000000000004789c */ /* 0x000fe20003f4e870 */
[----:B------:R-:W-:Y:S01]  /*3920*/  UMOV UR16, UR25 ;  /* 0x0000001900107c82 */ /* 0x000fe20008000000 */
[----:B------:R-:W-:-:S09]  /*3930*/  UMOV UR6, UR15 ;  /* 0x0000000f00067c82 */ /* 0x000fd20008000000 */
.L_x_72:
[----:B--2---:R-:W-:Y:S01]  /*3940*/  ULEA UR5, UR6, UR17, 0x3 ;  /* 0x0000001106057291 */ /* 0x004fe2000f8e18ff */
[----:B---3--:R-:W-:Y:S11]  /*3950*/  @P2 BRA `(.L_x_70) ;  /* 0x00000000000c2947 */ /* 0x008ff60003800000 */
[----:B-1----:R-:W-:Y:S04]  /*3960*/  SHF.L.U32 R5, R2, 0x1f, RZ ;  /* 0x0000001f02057819 */ /* 0x002fe800000006ff */
[----:B------:R-:W1:Y:S02]  /*3970*/  SYNCS.PHASECHK.TRANS64.TRYWAIT P0, [UR5], R5 ;  /* 0x00000005ff0075a7 */ /* 0x000e640008001105 */
[----:B-1----:R-:W-:Y:S05]  /*3980*/  @!P0 BRA `(.L_x_71) ;  /* 0x0000008400dc8947 */ /* 0x002fea0003800000 */
.L_x_70:
[----:B------:R-:W-:Y:S01]  /*3990*/  UISETP.NE.AND UP0, UPT, UR16, 0x1, UPT ;  /* 0x000000011000788c */ /* 0x000fe2000bf05270 */
[----:B------:R-:W-:Y:S01]  /*39a0*/  PLOP3.LUT P2, PT, PT, PT, PT, 0x80, 0x8 ;  /* 0x000000000008781c */ /* 0x000fe20003f4f070 */
[----:B------:R-:W-:Y:S02]  /*39b0*/  UIADD3 UR4, UPT, UPT, UR6, 0x1, URZ ;  /* 0x0000000106047890 */ /* 0x000fe4000fffe0ff */
[----:B------:R-:W-:Y:S02]  /*39c0*/  ULEA UR12, UR6, UR22, 0x9 ;  /* 0x00000016060c7291 */ /* 0x000fe4000f8e48ff */
[----:B------:R-:W-:Y:S01]  /*39d0*/  UISETP.NE.AND UP1, UPT, UR4, 0x3, UPT ;  /* 0x000000030400788c */ /* 0x000fe2000bf25270 */
[----:B------:R-:W-:Y:S01]  /*39e0*/  PLOP3.LUT P0, PT, PT, PT, UP0, 0x80, 0x8 ;  /* 0x000000000008781c */ /* 0x000fe20003f0f008 */
[----:B------:R-:W-:Y:S02]  /*39f0*/  UIADD3 UR10, UPT, UPT, UR12, 0x2, URZ ;  /* 0x000000020c0a7890 */ /* 0x000fe4000fffe0ff */
[----:B------:R-:W-:Y:S02]  /*3a00*/  USEL UR7, URZ, 0x1, UP1 ;  /* 0x00000001ff077887 */ /* 0x000fe40008800000 */
[----:B------:R-:W-:Y:S02]  /*3a10*/  USEL UR15, UR4, URZ, UP1 ;  /* 0x000000ff040f7287 */ /* 0x000fe40008800000 */
[----:B------:R-:W-:Y:S02]  /*3a20*/  UIADD3 UR14, UPT, UPT, UR14, 0x1, URZ ;  /* 0x000000010e0e7890 */ /* 0x000fe4000fffe0ff */
[----:B------:R-:W-:Y:S01]  /*3a30*/  @UP0 ULEA UR4, UR15, UR17, 0x3 ;  /* 0x000000110f040291 */ /* 0x000fe2000f8e18ff */
[----:B------:R-:W-:Y:S01]  /*3a40*/  LOP3.LUT R2, R2, UR7, RZ, 0x3c, !PT ;  /* 0x0000000702027c12 */ /* 0x000fe2000f8e3cff */
[----:B------:R-:W-:Y:S01]  /*3a50*/  UIADD3 UR7, UPT, UPT, UR5, 0x18, URZ ;  /* 0x0000001805077890 */ /* 0x000fe2000fffe0ff */
[----:B------:R-:W-:Y:S02]  /*3a60*/  UMOV UR13, 0x80004020 ;  /* 0x80004020000d7882 */ /* 0x000fe40000000000 */
[----:B-1----:R-:W-:Y:S01]  /*3a70*/  @P0 SHF.L.U32 R0, R2, 0x1f, RZ ;  /* 0x0000001f02000819 */ /* 0x002fe200000006ff */
[----:B------:R-:W-:Y:S01]  /*3a80*/  UMOV UR5, 0x80004020 ;  /* 0x8000402000057882 */ /* 0x000fe20000000000 */
[----:B------:R-:W-:Y:S01]  /*3a90*/  UMOV UR11, 0x80004020 ;  /* 0x80004020000b7882 */ /* 0x000fe20000000000 */
[----:B------:R-:W-:Y:S01]  /*3aa0*/  UMOV UR9, 0x80004020 ;  /* 0x8000402000097882 */ /* 0x000fe20000000000 */
[----:B------:R2:W3:Y:S01]  /*3ab0*/  @P0 SYNCS.PHASECHK.TRANS64.TRYWAIT P2, [UR4], R0 ;  /* 0x00000000ff0005a7 */ /* 0x0004e20008041104 */
[----:B------:R-:W-:Y:S02]  /*3ac0*/  ULEA UR4, UR6, UR21, 0x9 ;  /* 0x0000001506047291 */ /* 0x000fe4000f8e48ff */
[----:B------:R-:W-:Y:S02]  /*3ad0*/  UISETP.NE.AND UP0, UPT, UR14, UR19, UPT ;  /* 0x000000130e00728c */ /* 0x000fe4000bf05270 */
[----:B------:R-:W-:Y:S02]  /*3ae0*/  UIADD3 UR8, UPT, UPT, UR4, 0x2, URZ ;  /* 0x0000000204087890 */ /* 0x000fe4000fffe0ff */
[----:B------:R-:W-:Y:S01]  /*3af0*/  UIADD3 UR16, UPT, UPT, UR16, -0x1, URZ ;  /* 0xffffffff10107890 */ /* 0x000fe2000fffe0ff */
[----:B------:R-:W-:Y:S02]  /*3b00*/  UMOV UR6, UR15 ;  /* 0x0000000f00067c82 */ /* 0x000fe40008000000 */
[----:B------:R2:W-:Y:S01]  /*3b10*/  UTCQMMA.2CTA gdesc[UR4], gdesc[UR12], tmem[UR18], tmem[UR28], idesc[UR29], UP2 ;  /* 0x00ff1c0c040075ea */ /* 0x0005e20009200312 */
[----:B------:R-:W-:Y:S03]  /*3b20*/  UPLOP3.LUT UP2, UPT, UPT, UPT, UPT, 0x80, 0x8 ;  /* 0x000000000008789c */ /* 0x000fe60003f4f070 */
[----:B------:R2:W-:Y:S01]  /*3b30*/  UTCQMMA.2CTA gdesc[UR8], gdesc[UR10], tmem[UR18], tmem[UR26], idesc[UR27], UPT ;  /* 0x00ff1a0a080075ea */ /* 0x0005e2000ba00312 */
[----:B------:R2:W-:Y:S01]  /*3b40*/  UTCBAR.2CTA.MULTICAST [UR7], URZ, UR20 ;  /* 0x000000ff070073e9 */ /* 0x0005e20008200814 */
[----:B------:R-:W-:Y:S06]  /*3b50*/  BRA.U UP0, `(.L_x_72) ;  /* 0xfffffffd00787547 */ /* 0x000fec000b83ffff */
.L_x_69:
[----:B--2---:R-:W-:Y:S01]  /*3b60*/  UIADD3 UR4, UPT, UPT, UR23, 0xa0, URZ ;  /* 0x000000a017047890 */ /* 0x004fe2000fffe0ff */
[----:B------:R-:W-:-:S08]  /*3b70*/  UMOV UR14, UR19 ;  /* 0x00000013000e7c82 */ /* 0x000fd00008000000 */
[----:B------:R2:W-:Y:S01]  /*3b80*/  UTCBAR.2CTA.MULTICAST [UR4], URZ, UR30 ;  /* 0x000000ff040073e9 */ /* 0x0005e2000820081e */
[----:B------:R-:W-:Y:S02]  /*3b90*/  NOP ;  /* 0x0000000000007918 */ /* 0x000fe40000000000 */
.L_x_67:
[----:B--2---:R-:W-:Y:S01]  /*3ba0*/  UIADD3 UR4, UPT, UPT, UR24, 0x1, URZ ;  /* 0x0000000118047890 */ /* 0x004fe2000fffe0ff */
[----:B------:R-:W-:-:S03]  /*3bb0*/  ISETP.NE.AND P0, PT, R8, 0x2, PT ;  /* 0x000000020800780c */ /* 0x000fc60003f05270 */
[----:B------:R-:W-:Y:S01]  /*3bc0*/  UISETP.NE.AND UP0, UPT, UR4, 0x2, UPT ;  /* 0x000000020400788c */ /* 0x000fe2000bf05270 */
[----:B-1----:R-:W-:Y:S02]  /*3bd0*/  SEL R0, RZ, 0x1, P0 ;  /* 0x00000001ff007807 */ /* 0x002fe40000000000 */
[----:B------:R-:W-:Y:S01]  /*3be0*/  SEL R8, R8, RZ, P0 ;  /* 0x000000ff08087207 */ /* 0x000fe20000000000 */
[----:B------:R-:W-:Y:S01]  /*3bf0*/  USEL UR5, URZ, 0x1, UP0 ;  /* 0x00000001ff057887 */ /* 0x000fe20008000000 */
[----:B------:R-:W-:Y:S01]  /*3c00*/  LOP3.LUT R3, R3, R0, RZ, 0x3c, !PT ;  /* 0x0000000003037212 */ /* 0x000fe200078e3cff */
[----:B------:R-:W-:-:S04]  /*3c10*/  USEL UR24, UR4, URZ, UP0 ;  /* 0x000000ff04187287 */ /* 0x000fc80008000000 */
[----:B------:R-:W-:Y:S01]  /*3c20*/  LOP3.LUT R9, R9, UR5, RZ, 0x3c, !PT ;  /* 0x0000000509097c12 */ /* 0x000fe2000f8e3cff */
[----:B------:R-:W-:Y:S07]  /*3c30*/  @P1 BRA `(.L_x_73) ;  /* 0xfffffff800b01947 */ /* 0x000fee000383ffff */
[----:B------:R-:W1:Y:S01]  /*3c40*/  S2UR UR8, SR_CgaCtaId ;  /* 0x00000000000879c3 */ /* 0x000e620000008800 */
[----:B------:R-:W-:Y:S01]  /*3c50*/  ELECT P0, URZ, PT ;  /* 0x0000000000ff782f */ /* 0x000fe20003800000 */
[----:B------:R-:W-:Y:S01]  /*3c60*/  HFMA2 R0, -RZ, RZ, 0, 5.9604644775390625e-08 ;  /* 0x00000001ff007431 */ /* 0x000fe200000001ff */
[----:B------:R-:W-:-:S05]  /*3c70*/  UMOV UR4, 0x40 ;  /* 0x0000004000047882 */ /* 0x000fca0000000000 */
[----:B------:R-:W-:Y:S01]  /*3c80*/  UVIRTCOUNT.DEALLOC.SMPOOL 0x80 ;  /* 0x000000800000784c */ /* 0x000fe20000000000 */
[----:B------:R-:W-:Y:S02]  /*3c90*/  UISETP.NE.AND UP0, UPT, UR33, URZ, UPT ;  /* 0x000000ff2100728c */ /* 0x000fe4000bf05270 */
[----:B-1----:R-:W-:-:S09]  /*3ca0*/  ULEA UR8, UR8, UR4, 0x18 ;  /* 0x0000000408087291 */ /* 0x002fd2000f8ec0ff */
[----:B------:R1:W-:Y:S01]  /*3cb0*/  @P0 STS.U8 [UR8+0x1c], R0 ;  /* 0x00001c00ff000988 */ /* 0x0003e20008000008 */
[----:B------:R-:W-:Y:S05]  /*3cc0*/  BRA.U UP0, `(.L_x_74) ;  /* 0x0000000100587547 */ /* 0x000fea000b800000 */
[----:B------:R-:W-:Y:S01]  /*3cd0*/  UIADD3 UR5, UPT, UPT, UR17, 0xb0, URZ ;  /* 0x000000b011057890 */ /* 0x000fe2000fffe0ff */
[----:B------:R-:W-:-:S03]  /*3ce0*/  SHF.L.U32 R3, R9, 0x1f, RZ ;  /* 0x0000001f09037819 */ /* 0x000fc600000006ff */
[----:B------:R-:W-:-:S09]  /*3cf0*/  ULEA UR4, UR24, UR5, 0x3 ;  /* 0x0000000518047291 */ /* 0x000fd2000f8e18ff */
[----:B------:R-:W2:Y:S02]  /*3d00*/  SYNCS.PHASECHK.TRANS64.TRYWAIT P0, [UR4], R3 ;  /* 0x00000003ff0075a7 */ /* 0x000ea40008001104 */
[----:B--2---:R-:W-:Y:S05]  /*3d10*/  @!P0 BRA `(.L_x_75) ;  /* 0x0000008400108947 */ /* 0x004fea0003800000 */
.L_x_164:
[----:B------:R-:W-:-:S04]  /*3d20*/  UIADD3 UR4, UPT, UPT, UR24, 0x1, URZ ;  /* 0x0000000118047890 */ /* 0x000fc8000fffe0ff */
[----:B------:R-:W-:-:S04]  /*3d30*/  UISETP.NE.AND UP1, UPT, UR4, 0x2, UPT ;  /* 0x000000020400788c */ /* 0x000fc8000bf25270 */
[----:B------:R-:W-:Y:S02]  /*3d40*/  USEL UR6, URZ, 0x1, UP1 ;  /* 0x00000001ff067887 */ /* 0x000fe40008800000 */
[----:B------:R-:W-:-:S04]  /*3d50*/  USEL UR4, UR4, URZ, UP1 ;  /* 0x000000ff04047287 */ /* 0x000fc80008800000 */
[----:B------:R-:W-:Y:S01]  /*3d60*/  ULEA UR4, UR4, UR5, 0x3 ;  /* 0x0000000504047291 */ /* 0x000fe2000f8e18ff */
[----:B-1----:R-:W-:-:S04]  /*3d70*/  LOP3.LUT R3, R9, UR6, RZ, 0x3c, !PT ;  /* 0x0000000609037c12 */ /* 0x002fc8000f8e3cff */
[----:B------:R-:W-:Y:S01]  /*3d80*/  SHF.L.U32 R3, R3, 0x1f, RZ ;  /* 0x0000001f03037819 */ /* 0x000fe200000006ff */
[----:B------:R-:W-:-:S04]  /*3d90*/  IMAD.U32 R0, RZ, RZ, UR4 ;  /* 0x00000004ff007e24 */ /* 0x000fc8000f8e00ff */
[----:B------:R1:W2:Y:S03]  /*3da0*/  SYNCS.PHASECHK.TRANS64.TRYWAIT P0, [R0+URZ], R3 ;  /* 0x00000003000075a7 */ /* 0x0002a600080011ff */
[----:B--2---:R-:W-:Y:S05]  /*3db0*/  @!P0 NANOSLEEP.SYNCS 0x989680 ;  /* 0x009896800000895d */ /* 0x004fea0003900000 */
[----:B------:R-:W2:Y:S02]  /*3dc0*/  @!P0 SYNCS.PHASECHK.TRANS64 P0, [R0+URZ], R3 ;  /* 0x00000003000085a7 */ /* 0x000ea400080010ff */
[----:B--2---:R-:W-:Y:S05]  /*3dd0*/  @P0 BRA `(.L_x_76) ;  /* 0x0000000000200947 */ /* 0x004fea0003800000 */
.L_x_77:
[----:B--2---:R2:W4:Y:S02]  /*3de0*/  SYNCS.PHASECHK.TRANS64.TRYWAIT P0, [R0+URZ], R3 ;  /* 0x00000003000075a7 */ /* 0x00452400080011ff */
[----:B----4-:R-:W-:Y:S05]  /*3df0*/  @!P0 NANOSLEEP.SYNCS 0x989680 ;  /* 0x009896800000895d */ /* 0x010fea0003900000 */
[----:B------:R-:W4:Y:S02]  /*3e00*/  @!P0 SYNCS.PHASECHK.TRANS64 P0, [R0+URZ], R3 ;  /* 0x00000003000085a7 */ /* 0x000f2400080010ff */
[----:B----4-:R-:W-:Y:S05]  /*3e10*/  @!P0 BRA `(.L_x_77) ;  /* 0xfffffffc00f08947 */ /* 0x010fea000383ffff */
[----:B------:R-:W-:Y:S05]  /*3e20*/  BRA `(.L_x_76) ;  /* 0x00000000000c7947 */ /* 0x000fea0003800000 */
.L_x_74:
[----:B------:R-:W-:-:S04]  /*3e30*/  UIADD3 UR4, UPT, UPT, UR17, 0xe0, URZ ;  /* 0x000000e011047890 */ /* 0x000fc8000fffe0ff */
[----:B------:R-:W-:-:S09]  /*3e40*/  UPRMT UR4, UR34, 0x654, UR4 ;  /* 0x0000065422047896 */ /* 0x000fd20008000004 */
[----:B------:R-:W-:Y:S03]  /*3e50*/  SYNCS.ARRIVE.TRANS64.RED.A1T0 RZ, [UR4], RZ ;  /* 0x000000ffffff79a7 */ /* 0x000fe60008100404 */
.L_x_76:
[----:B-12---:R-:W-:Y:S01]  /*3e60*/  SHF.L.U32 R3, RZ, 0x1f, RZ ;  /* 0x0000001fff037819 */ /* 0x006fe200000006ff */
[----:B------:R-:W-:Y:S01]  /*3e70*/  UIADD3 UR4, UPT, UPT, UR17, 0xe0, URZ ;  /* 0x000000e011047890 */ /* 0x000fe2000fffe0ff */
[----:B------:R-:W-:Y:S02]  /*3e80*/  PLOP3.LUT P0, PT, PT, PT, UP0, 0x80, 0x8 ;  /* 0x000000000008781c */ /* 0x000fe40003f0f008 */
[----:B------:R-:W1:Y:S02]  /*3e90*/  SYNCS.PHASECHK.TRANS64.TRYWAIT P1, [UR17+0xe0], R3 ;  /* 0x0000e003ff0075a7 */ /* 0x000e640008021111 */
[----:B-1----:R-:W-:Y:S09]  /*3ea0*/  @!P1 BRA `(.L_x_78) ;  /* 0x0000008000c49947 */ /* 0x002ff20003800000 */
.L_x_166:
[----:B------:R-:W-:Y:S01]  /*3eb0*/  @!UP0 UPRMT UR4, UR34, 0x654, UR4 ;  /* 0x0000065422048896 */ /* 0x000fe20008000004 */
[----:B------:R-:W-:Y:S01]  /*3ec0*/  UMOV UR5, 0xffff ;  /* 0x0000ffff00057882 */ /* 0x000fe20000000000 */
[----:B------:R-:W-:-:S07]  /*3ed0*/  UMOV UR6, 0x1 ;  /* 0x0000000100067882 */ /* 0x000fce0000000000 */
[----:B------:R-:W-:Y:S01]  /*3ee0*/  @!P0 SYNCS.ARRIVE.TRANS64.RED.A1T0 RZ, [UR4], RZ ;  /* 0x000000ffffff89a7 */ /* 0x000fe20008100404 */
[----:B------:R-:W-:Y:S01]  /*3ef0*/  NOP ;  /* 0x0000000000007918 */ /* 0x000fe20000000000 */
[----:B-1----:R-:W1:Y:S01]  /*3f00*/  LDS R0, [UR8+0x14] ;  /* 0x00001408ff007984 */ /* 0x002e620008000800 */
[----:B------:R-:W-:-:S04]  /*3f10*/  ULOP3.LUT UR4, UR32, 0xffff, URZ, 0xc0, !UPT ;  /* 0x0000ffff20047892 */ /* 0x000fc8000f8ec0ff */
[----:B------:R-:W-:-:S04]  /*3f20*/  USHF.R.U32.HI UR4, URZ, 0x5, UR4 ;  /* 0x00000005ff047899 */ /* 0x000fc80008011604 */
[----:B------:R-:W-:Y:S02]  /*3f30*/  USHF.L.U32 UR5, UR5, UR4, URZ ;  /* 0x0000000405057299 */ /* 0x000fe400080006ff */
[----:B------:R-:W-:-:S04]  /*3f40*/  USHF.L.U32 UR4, UR6, UR4, URZ ;  /* 0x0000000406047299 */ /* 0x000fc800080006ff */
[----:B-1----:R-:W-:-:S04]  /*3f50*/  LOP3.LUT R0, R0, UR5, RZ, 0xc0, !PT ;  /* 0x0000000500007c12 */ /* 0x002fc8000f8ec0ff */
[----:B------:R-:W-:-:S13]  /*3f60*/  ISETP.NE.AND P0, PT, R0, UR5, PT ;  /* 0x0000000500007c0c */ /* 0x000fda000bf05270 */
[----:B------:R-:W-:Y:S05]  /*3f70*/  @P0 BRA `(.L_x_79) ;  /* 0x0000000000580947 */ /* 0x000fea0003800000 */
[----:B------:R-:W1:Y:S02]  /*3f80*/  LDS R0, [UR8+0x18] ;  /* 0x00001808ff007984 */ /* 0x000e640008000800 */
[----:B-1----:R-:W-:-:S04]  /*3f90*/  LOP3.LUT R0, R0, UR4, RZ, 0xc0, !PT ;  /* 0x0000000400007c12 */ /* 0x002fc8000f8ec0ff */
[----:B------:R-:W-:-:S13]  /*3fa0*/  ISETP.NE.AND P0, PT, R0, UR4, PT ;  /* 0x0000000400007c0c */ /* 0x000fda000bf05270 */
[----:B------:R-:W-:Y:S05]  /*3fb0*/  @P0 BRA `(.L_x_80) ;  /* 0x00000000003c0947 */ /* 0x000fea0003800000 */
[----:B------:R-:W1:Y:S01]  /*3fc0*/  S2R R2, SR_LANEID ;  /* 0x0000000000027919 */ /* 0x000e620000000000 */
[----:B------:R-:W-:Y:S01]  /*3fd0*/  ULOP3.LUT UR5, URZ, UR5, URZ, 0x33, !UPT ;  /* 0x00000005ff057292 */ /* 0x000fe2000f8e33ff */
[----:B------:R-:W-:Y:S01]  /*3fe0*/  LOP3.LUT R4, RZ, UR4, RZ, 0x33, !PT ;  /* 0x00000004ff047c12 */ /* 0x000fe2000f8e33ff */
[----:B------:R-:W-:Y:S02]  /*3ff0*/  VOTEU.ANY UR4, UPT, PT ;  /* 0x0000000000047886 */ /* 0x000fe400038e0100 */
[----:B------:R-:W-:Y:S01]  /*4000*/  UFLO.U32 UR4, UR4 ;  /* 0x00000004000472bd */ /* 0x000fe200080e0000 */
[----:B------:R-:W2:Y:S01]  /*4010*/  REDUX UR6, R4 ;  /* 0x00000000040673c4 */ /* 0x000ea20000000000 */
[----:B------:R-:W-:-:S06]  /*4020*/  IMAD.U32 R0, RZ, RZ, UR5 ;  /* 0x00000005ff007e24 */ /* 0x000fcc000f8e00ff */
[----:B------:R4:W-:Y:S01]  /*4030*/  UTCATOMSWS.AND URZ, UR5 ;  /* 0x0000000500ff79e3 */ /* 0x0009e20008000000 */
[----:B------:R-:W3:Y:S01]  /*4040*/  REDUX UR7, R0 ;  /* 0x00000000000773c4 */ /* 0x000ee20000000000 */
[----:B-1----:R-:W-:Y:S01]  /*4050*/  ISETP.EQ.U32.AND P0, PT, R2, UR4, PT ;  /* 0x0000000402007c0c */ /* 0x002fe2000bf02070 */
[----:B--2---:R-:W-:Y:S01]  /*4060*/  IMAD.U32 R2, RZ, RZ, UR6 ;  /* 0x00000006ff027e24 */ /* 0x004fe2000f8e00ff */
[----:B---3--:R-:W-:-:S11]  /*4070*/  MOV R3, UR7 ;  /* 0x0000000700037c02 */ /* 0x008fd60008000f00 */
[----:B------:R4:W-:Y:S04]  /*4080*/  @P0 ATOMS.AND RZ, [UR8+0x14], R3 ;  /* 0x00001403ffff098c */ /* 0x0009e8000a800008 */
[----:B------:R4:W-:Y:S01]  /*4090*/  @P0 ATOMS.AND RZ, [UR8+0x18], R2 ;  /* 0x00001802ffff098c */ /* 0x0009e2000a800008 */
[----:B------:R-:W-:Y:S05]  /*40a0*/  BRA `(.L_x_81) ;  /* 0x0000000000147947 */ /* 0x000fea0003800000 */
.L_x_80:
[----:B------:R-:W-:Y:S02]  /*40b0*/  MOV R2, 0x40d0 ;  /* 0x000040d000027802 */ /* 0x000fe40000000f00 */
[----:B---3-5:R-:W-:Y:S05]  /*40c0*/  CALL.REL.NOINC `($__internal_0_$__cuda_sm10x_tcgen05_guardrail_trap_col_being_dealloced_not_returned_by_alloc) ;  /* 0x0000008400a07944 */ /* 0x028fea0003c00000 */
[----:B------:R-:W-:Y:S05]  /*40d0*/  BRA `(.L_x_81) ;  /* 0x0000000000087947 */ /* 0x000fea0003800000 */
.L_x_79:
[----:B------:R-:W-:Y:S02]  /*40e0*/  MOV R2, 0x4100 ;  /* 0x0000410000027802 */ /* 0x000fe40000000f00 */
[----:B---3-5:R-:W-:Y:S05]  /*40f0*/  CALL.REL.NOINC `($__internal_2_$__cuda_sm10x_tcgen05_guardrail_trap_unallocated_columns_being_dealloced) ;  /* 0x0000008400ac7944 */ /* 0x028fea0003c00000 */
.L_x_81:
[----:B------:R-:W-:Y:S01]  /*4100*/  NOP ;  /* 0x0000000000007918 */ /* 0x000fe20000000000 */
[----:B----4-:R-:W-:Y:S05]  /*4110*/  EXIT ;  /* 0x000000000000794d */ /* 0x010fea0003800000 */
.L_x_54:
[----:B------:R-:W-:-:S09]  /*4120*/  UISETP.NE.OR UP0, UPT, UR17, 0x3, !UP3 ;  /* 0x000000031100788c */ /* 0x000fd2000df05670 */
[----:B------:R-:W-:Y:S05]  /*4130*/  BRA.U UP0, `(.L_x_82) ;  /* 0x0000001100587547 */ /* 0x000fea000b800000 */
[----:B------:R-:W1:Y:S01]  /*4140*/  LDCU UR31, c[0x0][0x370] ;  /* 0x00006e00ff1f77ac */ /* 0x000e620008000800 */
[----:B------:R-:W2:Y:S01]  /*4150*/  LDC.64 R16, c[0x0][0x348] ;  /* 0x0000d200ff107b82 */ /* 0x000ea20000000a00 */
[----:B------:R-:W-:Y:S02]  /*4160*/  HFMA2 R13, -RZ, RZ, 0, 0 ;  /* 0x00000000ff0d7431 */ /* 0x000fe400000001ff */
[----:B------:R-:W-:Y:S01]  /*4170*/  IMAD.MOV.U32 R15, RZ, RZ, 0x1 ;  /* 0x00000001ff0f7424 */ /* 0x000fe200078e00ff */
[----:B------:R-:W1:Y:S01]  /*4180*/  LDCU.128 UR48, c[0x0][0xb10] ;  /* 0x00016200ff3077ac */ /* 0x000e620008000c00 */
[----:B------:R-:W-:Y:S01]  /*4190*/  IMAD.MOV.U32 R14, RZ, RZ, RZ ;  /* 0x000000ffff0e7224 */ /* 0x000fe200078e00ff */
[----:B------:R-:W-:Y:S01]  /*41a0*/  MOV R7, 0x2000 ;  /* 0x0000200000077802 */ /* 0x000fe20000000f00 */
[----:B------:R-:W3:Y:S01]  /*41b0*/  LDCU UR30, c[0x0][0x374] ;  /* 0x00006e80ff1e77ac */ /* 0x000ee20008000800 */
[----:B------:R-:W4:Y:S01]  /*41c0*/  LDC.64 R2, c[0x0][0x888] ;  /* 0x00022200ff027b82 */ /* 0x000f220000000a00 */
[----:B------:R-:W3:Y:S01]  /*41d0*/  LDCU UR15, c[0x0][0xb0c] ;  /* 0x00016180ff0f77ac */ /* 0x000ee20008000800 */
[----:B------:R-:W2:Y:S06]  /*41e0*/  LDCU UR40, c[0x0][0xb20] ;  /* 0x00016400ff2877ac */ /* 0x000eac0008000800 */
[----:B------:R-:W4:Y:S01]  /*41f0*/  LDC.64 R4, c[0x0][0x890] ;  /* 0x00022400ff047b82 */ /* 0x000f220000000a00 */
[----:B------:R-:W2:Y:S01]  /*4200*/  LDCU UR4, c[0x0][0xb30] ;  /* 0x00016600ff0477ac */ /* 0x000ea20008000800 */
[----:B------:R-:W-:Y:S01]  /*4210*/  UMOV UR21, 0x400 ;  /* 0x0000040000157882 */ /* 0x000fe20000000000 */
[----:B-1----:R-:W-:-:S02]  /*4220*/  UIMAD.WIDE.U32 UR6, UR31, UR48, URZ ;  /* 0x000000301f0672a5 */ /* 0x002fc4000f8e00ff */
[----:B---3--:R-:W-:Y:S02]  /*4230*/  UIMAD.WIDE.U32 UR8, UR30, UR51, URZ ;  /* 0x000000331e0872a5 */ /* 0x008fe4000f8e00ff */
[----:B------:R-:W-:Y:S02]  /*4240*/  ULEA UR21, UR45, UR21, 0x18 ;  /* 0x000000152d157291 */ /* 0x000fe4000f8ec0ff */
[----:B------:R-:W-:Y:S02]  /*4250*/  UPLOP3.LUT UP3, UPT, UPT, UPT, UPT, 0x40, 0x4 ;  /* 0x000000000004789c */ /* 0x000fe40003f6e870 */
[----:B------:R-:W-:Y:S01]  /*4260*/  UIADD3 UR37, UPT, UPT, UR21, 0x48, URZ ;  /* 0x0000004815257890 */ /* 0x000fe2000fffe0ff */
[----:B------:R-:W-:Y:S01]  /*4270*/  UMOV UR6, UR7 ;  /* 0x0000000700067c82 */ /* 0x000fe20008000000 */
[----:B------:R-:W-:Y:S01]  /*4280*/  UMOV UR38, UR9 ;  /* 0x0000000900267c82 */ /* 0x000fe20008000000 */
[----:B------:R-:W-:Y:S02]  /*4290*/  UISETP.GE.AND UP0, UPT, UR42, 0x1, UPT ;  /* 0x000000012a00788c */ /* 0x000fe4000bf06270 */
[----:B------:R-:W-:Y:S01]  /*42a0*/  UISETP.NE.AND UP4, UPT, UR42, 0x1, UPT ;  /* 0x000000012a00788c */ /* 0x000fe2000bf85270 */
[----:B------:R-:W1:Y:S01]  /*42b0*/  LDCU.64 UR22, c[0x0][0xb28] ;  /* 0x00016500ff1677ac */ /* 0x000e620008000a00 */
[----:B------:R-:W-:-:S02]  /*42c0*/  UISETP.NE.AND UP6, UPT, UR15, 0x1, UPT ;  /* 0x000000010f00788c */ /* 0x000fc4000bfc5270 */
[----:B------:R-:W-:Y:S02]  /*42d0*/  UISETP.NE.AND UP5, UPT, UR50, 0x1, UPT ;  /* 0x000000013200788c */ /* 0x000fe4000bfa5270 */
[----:B------:R-:W-:Y:S02]  /*42e0*/  UIADD3 UR33, UPT, UPT, UR21, 0x30, URZ ;  /* 0x0000003015217890 */ /* 0x000fe4000fffe0ff */
[----:B------:R-:W-:Y:S02]  /*42f0*/  UIADD3 UR25, UPT, UPT, UR21, 0x38, URZ ;  /* 0x0000003815197890 */ /* 0x000fe4000fffe0ff */
[----:B------:R-:W-:Y:S02]  /*4300*/  UIADD3 UR17, UPT, UPT, UR21, 0x40, URZ ;  /* 0x0000004015117890 */ /* 0x000fe4000fffe0ff */
[----:B------:R-:W-:Y:S02]  /*4310*/  UPRMT UR37, UR45, 0x654, UR37 ;  /* 0x000006542d257896 */ /* 0x000fe40008000025 */
[----:B------:R-:W-:-:S02]  /*4320*/  USHF.R.U32.HI UR39, URZ, UR49, UR6 ;  /* 0x00000031ff277299 */ /* 0x000fc40008011606 */
[----:B--2---:R-:W-:Y:S02]  /*4330*/  USHF.R.U32.HI UR38, URZ, UR40, UR38 ;  /* 0x00000028ff267299 */ /* 0x004fe40008011626 */
[----:B------:R-:W-:-:S11]  /*4340*/  UISETP.NE.AND UP2, UPT, UR4, 0x1, UPT ;  /* 0x000000010400788c */ /* 0x000fd6000bf45270 */
.L_x_93:
[C---:B------:R-:W-:Y:S02]  /*4350*/  LEA R12, R14.reuse, UR21, 0x3 ;  /* 0x000000150e0c7c11 */ /* 0x040fe4000f8e18ff */
[----:B------:R-:W-:Y:S02]  /*4360*/  SHF.L.U32 R9, R13, 0x1f, RZ ;  /* 0x0000001f0d097819 */ /* 0x000fe400000006ff */
[----:B------:R-:W-:Y:S02]  /*4370*/  LEA R10, R14, UR21, 0x4 ;  /* 0x000000150e0a7c11 */ /* 0x000fe4000f8e20ff */
[----:B--2---:R-:W2:Y:S02]  /*4380*/  SYNCS.PHASECHK.TRANS64.TRYWAIT P0, [R12+URZ+0x80], R9 ;  /* 0x000080090c0075a7 */ /* 0x004ea400080011ff */
[----:B--2---:R-:W-:Y:S05]  /*4390*/  @!P0 BRA `(.L_x_83) ;  /* 0x0000007c00a08947 */ /* 0x004fea0003800000 */
.L_x_167:
[----:B--2---:R-:W2:Y:S01]  /*43a0*/  LDS.128 R8, [R10+0xf0] ;  /* 0x0000f0000a087984 */ /* 0x004ea20000000c00 */
[----:B------:R-:W-:Y:S01]  /*43b0*/  UISETP.GE.AND UP0, UPT, UR42, 0x1, UPT ;  /* 0x000000012a00788c */ /* 0x000fe2000bf06270 */
[----:B------:R-:W-:Y:S01]  /*43c0*/  @!PT LDS RZ, [RZ] ;  /* 0x00000000fffff984 */ /* 0x000fe20000000800 */
[----:B------:R-:W-:Y:S01]  /*43d0*/  @!PT LDS RZ, [RZ] ;  /* 0x00000000fffff984 */ /* 0x000fe20000000800 */
[----:B------:R-:W-:Y:S01]  /*43e0*/  @!PT LDS RZ, [RZ] ;  /* 0x00000000fffff984 */ /* 0x000fe20000000800 */
[----:B------:R-:W-:Y:S01]  /*43f0*/  @!PT LDS RZ, [RZ] ;  /* 0x00000000fffff984 */ /* 0x000fe20000000800 */
[----:B------:R3:W-:Y:S06]  /*4400*/  MEMBAR.ALL.CTA ;  /* 0x0000000000007992 */ /* 0x0007ec0000008000 */
[----:B---3--:R-:W3:Y:S01]  /*4410*/  FENCE.VIEW.ASYNC.S ;  /* 0x00000000000073c6 */ /* 0x008ee20000000000 */
[----:B--2---:R-:W-:Y:S11]  /*4420*/  LOP3.LUT P0, RZ, R10, 0x1, RZ, 0xc0, !PT ;  /* 0x000000010aff7812 */ /* 0x004ff6000780c0ff */
[----:B------:R-:W-:Y:S02]  /*4430*/  @!UPT UIADD3 URZ, UPT, UPT, URZ, URZ, URZ ;  /* 0x000000fffffff290 */ /* 0x000fe4000fffe0ff */
[----:B---3--:R-:W-:Y:S01]  /*4440*/  VOTEU.ANY UP1, P0 ;  /* 0x0000000000ff7886 */ /* 0x008fe20000020100 */
[----:B------:R-:W-:Y:S11]  /*4450*/  PLOP3.LUT P0, PT, PT, PT, UP1, 0x80, 0x8 ;  /* 0x000000000008781c */ /* 0x000ff60003f0f018 */
[----:B------:R-:W-:Y:S02]  /*4460*/  @!UPT UIADD3 URZ, UPT, UPT, URZ, URZ, URZ ;  /* 0x000000fffffff290 */ /* 0x000fe4000fffe0ff */
[----:B------:R-:W-:Y:S02]  /*4470*/  @P0 SHF.R.U32.HI R0, RZ, 0x10, R9 ;  /* 0x00000010ff000819 */ /* 0x000fe40000011609 */
[----:B------:R-:W-:Y:S02]  /*4480*/  @P0 MOV R6, R8 ;  /* 0x0000000800060202 */ /* 0x000fe40000000f00 */
[----:B------:R-:W-:Y:S01]  /*4490*/  @P0 R2UR UR4, R0 ;  /* 0x00000000000402ca */ /* 0x000fe200000e0000 */
[----:B------:R-:W-:Y:S01]  /*44a0*/  VIADD R0, R12, 0x90 ;  /* 0x000000900c007836 */ /* 0x000fe20000000000 */
[----:B------:R-:W-:Y:S02]  /*44b0*/  @P0 LOP3.LUT R8, R9, 0xffff, RZ, 0xc0, !PT ;  /* 0x0000ffff09080812 */ /* 0x000fe400078ec0ff */
[----:B------:R-:W-:Y:S02]  /*44c0*/  @P0 R2UR UR6, R6 ;  /* 0x00000000060602ca */ /* 0x000fe400000e0000 */
[----:B------:R-:W-:Y:S02]  /*44d0*/  PRMT R0, RZ, 0x654, R0 ;  /* 0x00000654ff007816 */ /* 0x000fe40000000000 */
[----:B------:R-:W-:Y:S02]  /*44e0*/  @P0 R2UR UR5, R8 ;  /* 0x00000000080502ca */ /* 0x000fe400000e0000 */
[----:B------:R2:W-:Y:S03]  /*44f0*/  SYNCS.ARRIVE.TRANS64.RED.A1T0 RZ, [R0+URZ], RZ ;  /* 0x000000ff00ff79a7 */ /* 0x0005e600081004ff */
[----:B------:R-:W-:Y:S04]  /*4500*/  @UP1 UMOV UR29, UR4 ;  /* 0x00000004001d1c82 */ /* 0x000fe80008000000 */
[----:B------:R-:W-:Y:S04]  /*4510*/  @UP1 UMOV UR14, UR6 ;  /* 0x00000006000e1c82 */ /* 0x000fe80008000000 */
[----:B------:R-:W-:Y:S01]  /*4520*/  @UP1 UMOV UR13, UR5 ;  /* 0x00000005000d1c82 */ /* 0x000fe20008000000 */
[----:B------:R-:W-:Y:S05]  /*4530*/  BRA.U !UP0, `(.L_x_84) ;  /* 0x0000000108a47547 */ /* 0x000fea000b800000 */
[----:B------:R-:W-:Y:S02]  /*4540*/  UIMAD.WIDE.U32 UR18, UR13, UR51, URZ ;  /* 0x000000330d1272a5 */ /* 0x000fe4000f8e00ff */
[----:B------:R-:W-:Y:S02]  /*4550*/  UIMAD.WIDE.U32 UR26, UR14, UR48, URZ ;  /* 0x000000300e1a72a5 */ /* 0x000fe4000f8e00ff */
[----:B------:R-:W-:Y:S02]  /*4560*/  USEL UR4, UR30, UR38, !UP5 ;  /* 0x000000261e047287 */ /* 0x000fe4000e800000 */
[----:B------:R-:W-:Y:S02]  /*4570*/  USEL UR7, UR31, UR39, !UP6 ;  /* 0x000000271f077287 */ /* 0x000fe4000f000000 */
[----:B-1----:R-:W-:Y:S02]  /*4580*/  UIMAD.WIDE.U32 UR8, UR4, UR22, URZ ;  /* 0x00000016040872a5 */ /* 0x002fe4000f8e00ff */
[----:B------:R-:W-:Y:S01]  /*4590*/  UIMAD.WIDE.U32 UR10, UR7, UR22, URZ ;  /* 0x00000016070a72a5 */ /* 0x000fe2000f8e00ff */
[----:B------:R-:W-:Y:S02]  /*45a0*/  UMOV UR5, UR19 ;  /* 0x0000001300057c82 */ /* 0x000fe40008000000 */
[----:B------:R-:W-:Y:S03]  /*45b0*/  USHF.R.U32.HI UR6, URZ, UR40, UR5 ;  /* 0x00000028ff067299 */ /* 0x000fe60008011605 */
[----:B------:R-:W-:Y:S01]  /*45c0*/  UMOV UR5, UR27 ;  /* 0x0000001b00057c82 */ /* 0x000fe20008000000 */
[----:B------:R-:W-:Y:S02]  /*45d0*/  USEL UR6, UR13, UR6, !UP5 ;  /* 0x000000060d067287 */ /* 0x000fe4000e800000 */
[----:B------:R-:W-:Y:S03]  /*45e0*/  USHF.R.U32.HI UR12, URZ, UR49, UR5 ;  /* 0x00000031ff0c7299 */ /* 0x000fe60008011605 */
[----:B------:R-:W-:Y:S02]  /*45f0*/  UMOV UR5, UR9 ;  /* 0x0000000900057c82 */ /* 0x000fe40008000000 */
[----:B------:R-:W-:Y:S03]  /*4600*/  @UP4 USHF.R.U32.HI UR4, URZ, UR23, UR5 ;  /* 0x00000017ff044299 */ /* 0x000fe60008011605 */
[----:B------:R-:W-:Y:S01]  /*4610*/  UMOV UR5, UR11 ;  /* 0x0000000b00057c82 */ /* 0x000fe20008000000 */
[----:B------:R-:W-:Y:S02]  /*4620*/  UIMAD UR4, UR42, UR4, URZ ;  /* 0x000000042a0472a4 */ /* 0x000fe4000f8e02ff */
[----:B------:R-:W-:Y:S02]  /*4630*/  @UP4 USHF.R.U32.HI UR7, URZ, UR23, UR5 ;  /* 0x00000017ff074299 */ /* 0x000fe40008011605 */
[----:B------:R-:W-:Y:S02]  /*4640*/  UIMAD.WIDE.U32 UR10, UR6, UR22, URZ ;  /* 0x00000016060a72a5 */ /* 0x000fe4000f8e00ff */
[----:B------:R-:W-:Y:S02]  /*4650*/  USEL UR5, UR14, UR12, !UP6 ;  /* 0x0000000c0e057287 */ /* 0x000fe4000f000000 */
[----:B------:R-:W-:Y:S02]  /*4660*/  UIMAD UR8, UR42, UR7, URZ ;  /* 0x000000072a0872a4 */ /* 0x000fe4000f8e02ff */
[----:B------:R-:W-:Y:S03]  /*4670*/  UISETP.GE.AND UP0, UPT, UR6, UR4, UPT ;  /* 0x000000040600728c */ /* 0x000fe6000bf06270 */
[----:B------:R-:W-:Y:S01]  /*4680*/  UMOV UR4, UR11 ;  /* 0x0000000b00047c82 */ /* 0x000fe20008000000 */
[----:B------:R-:W-:Y:S02]  /*4690*/  UISETP.GE.OR UP0, UPT, UR5, UR8, UP0 ;  /* 0x000000080500728c */ /* 0x000fe40008706670 */
[----:B------:R-:W-:Y:S02]  /*46a0*/  USHF.R.U32.HI UR4, URZ, UR23, UR4 ;  /* 0x00000017ff047299 */ /* 0x000fe40008011604 */
[----:B------:R-:W-:Y:S02]  /*46b0*/  UIMAD.WIDE.U32 UR8, UR5, UR22, URZ ;  /* 0x00000016050872a5 */ /* 0x000fe4000f8e00ff */
[----:B------:R-:W-:Y:S04]  /*46c0*/  USEL UR10, UR6, UR4, !UP4 ;  /* 0x00000004060a7287 */ /* 0x000fe8000e000000 */
[----:B------:R-:W-:Y:S01]  /*46d0*/  UIADD3 UR11, UPT, UPT, -UR10, URZ, URZ ;  /* 0x000000ff0a0b7290 */ /* 0x000fe2000fffe1ff */
[----:B------:R-:W-:Y:S02]  /*46e0*/  @!UP0 UMOV UR4, UR9 ;  /* 0x0000000900048c82 */ /* 0x000fe40008000000 */
[----:B------:R-:W-:Y:S02]  /*46f0*/  @!UP0 USHF.R.U32.HI UR4, URZ, UR23, UR4 ;  /* 0x00000017ff048299 */ /* 0x000fe40008011604 */
[----:B------:R-:W-:Y:S02]  /*4700*/  UIMAD UR8, UR42, UR11, UR6 ;  /* 0x0000000b2a0872a4 */ /* 0x000fe4000f8e0206 */
[----:B------:R-:W-:Y:S04]  /*4710*/  @!UP0 USEL UR4, UR5, UR4, !UP4 ;  /* 0x0000000405048287 */ /* 0x000fe8000e000000 */
[----:B------:R-:W-:Y:S02]  /*4720*/  @!UP0 UIMAD UR8, UR7, UR8, UR4 ;  /* 0x00000008070882a4 */ /* 0x000fe4000f8e0204 */
[----:B------:R-:W-:Y:S02]  /*4730*/  @!UP0 UIADD3 UR9, UPT, UPT, UR10, -UR4, URZ ;  /* 0x800000040a098290 */ /* 0x000fe4000fffe0ff */
[----:B------:R-:W-:Y:S02]  /*4740*/  UIADD3 UR4, UPT, UPT, -UR5, URZ, URZ ;  /* 0x000000ff05047290 */ /* 0x000fe4000fffe1ff */
[----:B------:R-:W-:Y:S02]  /*4750*/  UIADD3 UR7, UPT, UPT, -UR6, URZ, URZ ;  /* 0x000000ff06077290 */ /* 0x000fe4000fffe1ff */
[----:B------:R-:W-:Y:S02]  /*4760*/  @!UP0 UIMAD UR6, UR9, UR42, UR5 ;  /* 0x0000002a090682a4 */ /* 0x000fe4000f8e0205 */
[----:B------:R-:W-:Y:S02]  /*4770*/  UIMAD UR14, UR15, UR4, UR14 ;  /* 0x000000040f0e72a4 */ /* 0x000fe4000f8e020e */
[----:B------:R-:W-:Y:S01]  /*4780*/  UIMAD UR13, UR50, UR7, UR13 ;  /* 0x00000007320d72a4 */ /* 0x000fe2000f8e020d */
[----:B------:R-:W-:Y:S02]  /*4790*/  @!UP0 UMOV UR5, UR8 ;  /* 0x0000000800058c82 */ /* 0x000fe40008000000 */
[----:B------:R-:W-:Y:S02]  /*47a0*/  UIMAD UR14, UR5, UR15, UR14 ;  /* 0x0000000f050e72a4 */ /* 0x000fe4000f8e020e */
[----:B------:R-:W-:Y:S11]  /*47b0*/  UIMAD UR13, UR6, UR50, UR13 ;  /* 0x00000032060d72a4 */ /* 0x000ff6000f8e020d */
[----:B------:R-:W-:Y:S01]  /*47c0*/  @!UPT UIADD3 URZ, UPT, UPT, URZ, URZ, URZ ;  /* 0x000000fffffff290 */ /* 0x000fe2000fffe0ff */
.L_x_84:
[----:B------:R-:W3:Y:S01]  /*47d0*/  @!UP2 LDCU.128 UR8, c[0x0][0xb10] ;  /* 0x00016200ff08a7ac */ /* 0x000ee20008000c00 */
[C---:B----4-:R-:W-:Y:S02]  /*47e0*/  ISETP.NE.U32.AND P1, PT, R4.reuse, RZ, PT ;  /* 0x000000ff0400720c */ /* 0x050fe40003f25070 */
[----:B------:R-:W-:Y:S02]  /*47f0*/  ISETP.NE.U32.AND P0, PT, R4, RZ, PT ;  /* 0x000000ff0400720c */ /* 0x000fe40003f05070 */
[C---:B------:R-:W-:Y:S02]  /*4800*/  ISETP.NE.AND.EX P1, PT, R5.reuse, RZ, PT, P1 ;  /* 0x000000ff0500720c */ /* 0x040fe40003f25310 */
[----:B------:R-:W-:Y:S01]  /*4810*/  ISETP.NE.AND.EX P0, PT, R5, RZ, PT, P0 ;  /* 0x000000ff0500720c */ /* 0x000fe20003f05300 */
[----:B------:R-:W4:Y:S01]  /*4820*/  @!UP2 LDCU UR5, c[0x0][0xb0c] ;  /* 0x00016180ff05a7ac */ /* 0x000f220008000800 */
[----:B------:R-:W-:Y:S01]  /*4830*/  SHF.L.U32 R9, R15, 0x1f, RZ ;  /* 0x0000001f0f097819 */ /* 0x000fe200000006ff */
[----:B------:R-:W-:Y:S02]  /*4840*/  USHF.L.U32 UR35, UR16, 0x7, URZ ;  /* 0x0000000710237899 */ /* 0x000fe400080006ff */
[----:B------:R-:W-:Y:S02]  /*4850*/  USHF.L.U32 UR34, UR20, 0x8, URZ ;  /* 0x0000000814227899 */ /* 0x000fe400080006ff */
[----:B---3--:R-:W-:Y:S07]  /*4860*/  UIMAD.WIDE.U32 UR6, UR14, UR8, URZ ;  /* 0x000000080e0672a5 */ /* 0x008fee000f8e00ff */
[----:B------:R-:W-:Y:S01]  /*4870*/  @!UP2 UMOV UR4, UR7 ;  /* 0x000000070004ac82 */ /* 0x000fe20008000000 */
[----:B----4-:R-:W-:Y:S02]  /*4880*/  @!UP2 UISETP.NE.AND UP0, UPT, UR5, 0x1, UPT ;  /* 0x000000010500a88c */ /* 0x010fe4000bf05270 */
[----:B------:R-:W-:Y:S02]  /*4890*/  @!UP2 USHF.R.U32.HI UR4, URZ, UR9, UR4 ;  /* 0x00000009ff04a299 */ /* 0x000fe40008011604 */
[----:B------:R-:W-:Y:S02]  /*48a0*/  UIMAD.WIDE.U32 UR6, UR13, UR11, URZ ;  /* 0x0000000b0d0672a5 */ /* 0x000fe4000f8e00ff */
[----:B------:R-:W-:Y:S02]  /*48b0*/  @!UP2 USEL UR8, UR14, UR4, !UP0 ;  /* 0x000000040e08a287 */ /* 0x000fe4000c000000 */
[----:B------:R-:W-:Y:S03]  /*48c0*/  @!UP2 UISETP.NE.AND UP0, UPT, UR10, 0x1, UPT ;  /* 0x000000010a00a88c */ /* 0x000fe6000bf05270 */
[----:B------:R-:W-:Y:S02]  /*48d0*/  @!UP2 UMOV UR6, UR7 ;  /* 0x000000070006ac82 */ /* 0x000fe40008000000 */
[----:B------:R-:W3:Y:S02]  /*48e0*/  @!UP2 LDCU UR4, c[0x0][0xb20] ;  /* 0x00016400ff04a7ac */ /* 0x000ee40008000800 */
[----:B---3--:R-:W-:Y:S04]  /*48f0*/  @!UP2 USHF.R.U32.HI UR6, URZ, UR4, UR6 ;  /* 0x00000004ff06a299 */ /* 0x008fe80008011606 */
[----:B------:R-:W-:Y:S04]  /*4900*/  @!UP2 USEL UR6, UR13, UR6, !UP0 ;  /* 0x000000060d06a287 */ /* 0x000fe8000c000000 */
[----:B------:R-:W-:Y:S02]  /*4910*/  @!UP2 UIADD3 UR4, UPT, UPT, -UR8, UR6, URZ ;  /* 0x000000060804a290 */ /* 0x000fe4000fffe1ff */
[----:B------:R-:W-:Y:S02]  /*4920*/  @!UP2 UIADD3 UR6, UPT, UPT, UR8, -UR6, URZ ;  /* 0x800000060806a290 */ /* 0x000fe4000fffe0ff */
[----:B------:R-:W-:Y:S02]  /*4930*/  @!UP2 UIMAD UR14, UR4, UR5, UR14 ;  /* 0x00000005040ea2a4 */ /* 0x000fe4000f8e020e */
[----:B------:R-:W-:Y:S01]  /*4940*/  @!UP2 UIMAD UR13, UR6, UR10, UR13 ;  /* 0x0000000a060da2a4 */ /* 0x000fe2000f8e020d */
[----:B------:R-:W-:Y:S11]  /*4950*/  BRA.U UP3, `(.L_x_85) ;  /* 0x0000000103107547 */ /* 0x000ff6000b800000 */
[----:B--2---:R-:W-:Y:S04]  /*4960*/  MOV R0, UR41 ;  /* 0x0000002900007c02 */ /* 0x004fe80008000f00 */
[----:B------:R-:W-:Y:S04]  /*4970*/  SHF.L.U32 R11, R0, 0x1f, RZ ;  /* 0x0000001f000b7819 */ /* 0x000fe800000006ff */
[----:B------:R-:W2:Y:S02]  /*4980*/  SYNCS.PHASECHK.TRANS64.TRYWAIT P2, [UR21+0x78], R11 ;  /* 0x0000780bff0075a7 */ /* 0x000ea40008041115 */
[----:B--2---:R-:W-:Y:S05]  /*4990*/  @!P2 BRA `(.L_x_86) ;  /* 0x000000780034a947 */ /* 0x004fea0003800000 */
.L_x_85:
[----:B------:R-:W-:Y:S05]  /*49a0*/  @!P1 BRA `(.L_x_87) ;  /* 0x0000000000309947 */ /* 0x000fea0003800000 */
[----:B------:R-:W-:Y:S01]  /*49b0*/  ISETP.NE.U32.AND P1, PT, R2, RZ, PT ;  /* 0x000000ff0200720c */ /* 0x000fe20003f25070 */
[----:B------:R-:W3:Y:S01]  /*49c0*/  LDCU.64 UR4, c[0x0][0x358] ;  /* 0x00006b00ff0477ac */ /* 0x000ee20008000a00 */
[----:B------:R-:W-:Y:S02]  /*49d0*/  IMAD.MOV.U32 R158, RZ, RZ, 0x1 ;  /* 0x00000001ff9e7424 */ /* 0x000fe400078e00ff */
[----:B------:R-:W-:Y:S11]  /*49e0*/  ISETP.NE.AND.EX P1, PT, R3, RZ, PT, P1 ;  /* 0x000000ff0300720c */ /* 0x000ff60003f25310 */
[----:B------:R-:W-:Y:S02]  /*49f0*/  @!UPT UIADD3 URZ, UPT, UPT, URZ, URZ, URZ ;  /* 0x000000fffffff290 */ /* 0x000fe4000fffe0ff */
[----:B--2---:R-:W2:Y:S01]  /*4a00*/  @P1 LDC.64 R10, c[0x0][0x888] ;  /* 0x00022200ff0a1b82 */ /* 0x004ea20000000a00 */
[----:B------:R-:W-:Y:S04]  /*4a10*/  @P1 IMAD R0, R4, UR36, RZ ;  /* 0x0000002404001c24 */ /* 0x000fe8000f8e02ff */
[----:B--2---:R-:W-:Y:S04]  /*4a20*/  @P1 IMAD.WIDE R10, R0, 0x4, R10 ;  /* 0x00000004000a1825 */ /* 0x004fe800078e020a */
[----:B------:R-:W-:Y:S01]  /*4a30*/  HFMA2 R0, -RZ, RZ, 0, 5.9604644775390625e-08 ;  /* 0x00000001ff007431 */ /* 0x000fe200000001ff */
[----:B---3-5:R3:W5:Y:S04]  /*4a40*/  @P1 LDG.E R73, desc[UR4][R10.64] ;  /* 0x000000040a491981 */ /* 0x028768000c1e1900 */
[----:B------:R-:W-:Y:S01]  /*4a50*/  @!P1 PRMT R158, R0, 0x7610, R158 ;  /* 0x00007610009e9816 */ /* 0x000fe2000000009e */
[----:B---3--:R-:W4:Y:S06]  /*4a60*/  @!P1 LDC R73, c[0x0][0x880] ;  /* 0x00022000ff499b82 */ /* 0x008f2c0000000800 */
.L_x_87:
[----:B----45:R-:W-:Y:S01]  /*4a70*/  @!P0 FSETP.EQ.AND P1, PT, R73, RZ, PT ;  /* 0x000000ff4900820b */ /* 0x030fe20003f22000 */
[----:B------:R-:W-:Y:S01]  /*4a80*/  @!UPT UIADD3 URZ, UPT, UPT, URZ, URZ, URZ ;  /* 0x000000fffffff290 */ /* 0x000fe2000fffe0ff */
[----:B------:R-:W-:Y:S11]  /*4a90*/  @!P0 BRA `(.L_x_88) ;  /* 0x0000000000188947 */ /* 0x000ff60003800000 */
[----:B------:R-:W-:Y:S02]  /*4aa0*/  LOP3.LUT P0, RZ, R158, 0xff, RZ, 0xc0, !PT ;  /* 0x000000ff9eff7812 */ /* 0x000fe4000780c0ff */
[----:B------:R-:W-:Y:S04]  /*4ab0*/  ISETP.NE.U32.AND P1, PT, R2, RZ, PT ;  /* 0x000000ff0200720c */ /* 0x000fe80003f25070 */
[----:B------:R-:W-:Y:S04]  /*4ac0*/  ISETP.NE.AND.EX P1, PT, R3, RZ, PT, P1 ;  /* 0x000000ff0300720c */ /* 0x000fe80003f25310 */
[----:B------:R-:W-:Y:S03]  /*4ad0*/  PLOP3.LUT P1, PT, P1, PT, PT, 0x8, 0x80 ;  /* 0x000000000080781c */ /* 0x000fe60000f2e170 */
[----:B------:R-:W-:Y:S11]  /*4ae0*/  @P0 FSETP.EQ.AND P1, PT, R73, RZ, PT ;  /* 0x000000ff4900020b */ /* 0x000ff60003f22000 */
[----:B------:R-:W-:Y:S02]  /*4af0*/  @!UPT UIADD3 URZ, UPT, UPT, URZ, URZ, URZ ;  /* 0x000000fffffff290 */ /* 0x000fe4000fffe0ff */
.L_x_88:
[----:B------:R-:W3:Y:S01]  /*4b00*/  SYNCS.PHASECHK.TRANS64.TRYWAIT P2, [UR21+0x50], R9 ;  /* 0x00005009ff0075a7 */ /* 0x000ee20008041115 */
[----:B------:R-:W-:Y:S04]  /*4b10*/  ELECT P0, URZ, PT ;  /* 0x0000000000ff782f */ /* 0x000fe80003800000 */
[----:B------:R-:W-:Y:S11]  /*4b20*/  PLOP3.LUT P1, PT, P1, P0, PT, 0xf2, 0x2f ;  /* 0x00000000002f781c */ /* 0x000ff60000f21e72 */
[----:B------:R-:W-:Y:S02]  /*4b30*/  @!UPT UIADD3 URZ, UPT, UPT, URZ, URZ, URZ ;  /* 0x000000fffffff290 */ /* 0x000fe4000fffe0ff */
[----:B------:R-:W-:Y:S05]  /*4b40*/  @!P1 IADD3 R8, P0, PT, R16, 0x580, RZ ;  /* 0x0000058010089810 */ /* 0x000fea0007f1e0ff */
[----:B------:R-:W-:Y:S01]  /*4b50*/  @!P1 IMAD.X R6, RZ, RZ, R17, P0 ;  /* 0x000000ffff069224 */ /* 0x000fe200000e0611 */
[----:B---3--:R-:W-:Y:S07]  /*4b60*/  @!P2 BRA `(.L_x_89) ;  /* 0x0000007400d8a947 */ /* 0x008fee0003800000 */
.L_x_170:
[----:B------:R-:W-:Y:S01]  /*4b70*/  @!P1 R2UR UR5, R8 ;  /* 0x00000000080592ca */ /* 0x000fe200000e0000 */
[----:B------:R-:W-:Y:S01]  /*4b80*/  VOTEU.ALL UP0, P1 ;  /* 0x0000000000ff7886 */ /* 0x000fe20000800000 */
[----:B------:R-:W-:Y:S01]  /*4b90*/  @!P1 R2UR UR4, R6 ;  /* 0x00000000060492ca */ /* 0x000fe200000e0000 */
[----:B--2---:R-:W-:Y:S01]  /*4ba0*/  @!P1 IMAD.MOV.U32 R0, RZ, RZ, 0x2000 ;  /* 0x00002000ff009424 */ /* 0x004fe200078e00ff */
[----:B------:R-:W-:Y:S01]  /*4bb0*/  UMOV UR8, 0x0 ;  /* 0x0000000000087882 */ /* 0x000fe20000000000 */
[----:B------:R-:W-:Y:S01]  /*4bc0*/  UMOV UR9, 0x10000000 ;  /* 0x1000000000097882 */ /* 0x000fe20000000000 */
[----:B------:R-:W-:Y:S01]  /*4bd0*/  @!UP0 UIADD3 UR32, UPT, UPT, UR21, 0x200, URZ ;  /* 0x0000020015208890 */ /* 0x000fe2000fffe0ff */
[----:B------:R-:W-:Y:S01]  /*4be0*/  @!P1 IADD3 R8, P0, PT, R16, 0x580, RZ ;  /* 0x0000058010089810 */ /* 0x000fe20007f1e0ff */
[----:B------:R-:W-:Y:S01]  /*4bf0*/  VOTEU.ALL UP0, P1 ;  /* 0x0000000000ff7886 */ /* 0x000fe20000800000 */
[----:B------:R-:W-:Y:S03]  /*4c00*/  UPRMT UR6, UR45, 0x654, UR33 ;  /* 0x000006542d067896 */ /* 0x000fe60008000021 */
[----:B------:R-:W-:Y:S02]  /*4c10*/  @!P1 IMAD.X R6, RZ, RZ, R17, P0 ;  /* 0x000000ffff069224 */ /* 0x000fe400000e0611 */
[----:B------:R-:W-:Y:S02]  /*4c20*/  IMAD.U32 R10, RZ, RZ, UR5 ;  /* 0x00000005ff0a7e24 */ /* 0x000fe4000f8e00ff */
[----:B------:R-:W-:Y:S03]  /*4c30*/  IMAD.U32 R11, RZ, RZ, UR4 ;  /* 0x00000004ff0b7e24 */ /* 0x000fe6000f8e00ff */
[----:B------:R-:W-:Y:S02]  /*4c40*/  @!P1 R2UR UR4, R10 ;  /* 0x000000000a0492ca */ /* 0x000fe400000e0000 */
[----:B------:R-:W-:Y:S11]  /*4c50*/  @!P1 R2UR UR5, R11 ;  /* 0x000000000b0592ca */ /* 0x000ff600000e0000 */
[----:B------:R-:W-:Y:S02]  /*4c60*/  @!UPT UIADD3 URZ, UPT, UPT, URZ, URZ, URZ ;  /* 0x000000fffffff290 */ /* 0x000fe4000fffe0ff */
[----:B------:R2:W-:Y:S01]  /*4c70*/  @!UP0 UTMALDG.3D [UR32], [UR4], desc[UR8] ;  /* 0x00000820040085b4 */ /* 0x0005e20008011000 */
[----:B------:R2:W-:Y:S01]  /*4c80*/  @!P1 SYNCS.ARRIVE.TRANS64.RED.A0TR RZ, [UR21+0x30], R0 ;  /* 0x00003000ffff99a7 */ /* 0x0005e20008300415 */
[----:B------:R-:W-:Y:S01]  /*4c90*/  SYNCS.ARRIVE.TRANS64.RED.A1T0 RZ, [UR6], RZ ;  /* 0x000000ffffff79a7 */ /* 0x000fe20008100406 */
[----:B------:R-:W3:Y:S02]  /*4ca0*/  SYNCS.PHASECHK.TRANS64.TRYWAIT P2, [UR21+0x58], R9 ;  /* 0x00005809ff0075a7 */ /* 0x000ee40008041115 */
[----:B--23--:R-:W-:Y:S05]  /*4cb0*/  @!P2 BRA `(.L_x_90) ;  /* 0x00000074009ca947 */ /* 0x00cfea0003800000 */
.L_x_172:
        /* <DEDUP_REMOVED lines=8> */
[----:B------:R-:W-:Y:S01]  /*4d40*/  @!UP0 UIADD3 UR24, UPT, UPT, UR21, 0x2200, URZ ;  /* 0x0000220015188890 */ /* 0x000fe2000fffe0ff */
[----:B------:R-:W-:Y:S01]  /*4d50*/  VOTEU.ALL UP0, P1 ;  /* 0x0000000000ff7886 */ /* 0x000fe20000800000 */
[----:B------:R-:W-:Y:S01]  /*4d60*/  UMOV UR27, UR35 ;  /* 0x00000023001b7c82 */ /* 0x000fe20008000000 */
[----:B------:R-:W-:Y:S02]  /*4d70*/  UMOV UR28, UR36 ;  /* 0x00000024001c7c82 */ /* 0x000fe40008000000 */
[----:B------:R-:W-:Y:S01]  /*4d80*/  IMAD.U32 R10, RZ, RZ, UR5 ;  /* 0x00000005ff0a7e24 */ /* 0x000fe2000f8e00ff */
[----:B------:R-:W-:Y:S01]  /*4d90*/  UPRMT UR6, UR45, 0x654, UR25 ;  /* 0x000006542d067896 */ /* 0x000fe20008000019 */
[----:B------:R-:W-:Y:S02]  /*4da0*/  IMAD.U32 R11, RZ, RZ, UR4 ;  /* 0x00000004ff0b7e24 */ /* 0x000fe4000f8e00ff */
[----:B------:R-:W-:Y:S01]  /*4db0*/  @!P1 IMAD.X R6, RZ, RZ, R17, P0 ;  /* 0x000000ffff069224 */ /* 0x000fe200000e0611 */
        /* <DEDUP_REMOVED lines=8> */
.L_x_174:
[----:B------:R-:W-:Y:S01]  /*4e40*/  @!P1 R2UR UR5, R8 ;  /* 0x00000000080592ca */ /* 0x000fe200000e0000 */
[----:B------:R-:W-:Y:S01]  /*4e50*/  VOTEU.ALL UP0, P1 ;  /* 0x0000000000ff7886 */ /* 0x000fe20000800000 */
[----:B------:R-:W-:Y:S01]  /*4e60*/  @!P1 R2UR UR4, R6 ;  /* 0x00000000060492ca */ /* 0x000fe200000e0000 */
[----:B--2---:R-:W-:Y:S01]  /*4e70*/  @!P1 IMAD.MOV.U32 R0, RZ, RZ, 0x2000 ;  /* 0x00002000ff009424 */ /* 0x004fe200078e00ff */
[----:B------:R-:W-:Y:S01]  /*4e80*/  UMOV UR8, 0x0 ;  /* 0x0000000000087882 */ /* 0x000fe20000000000 */
[----:B------:R-:W-:Y:S01]  /*4e90*/  UMOV UR9, 0x10000000 ;  /* 0x1000000000097882 */ /* 0x000fe20000000000 */
[----:B------:R-:W-:Y:S01]  /*4ea0*/  @!UP0 UIADD3 UR18, UPT, UPT, UR34, 0x80, URZ ;  /* 0x0000008022128890 */ /* 0x000fe2000fffe0ff */
[----:B------:R-:W-:Y:S01]  /*4eb0*/  VIADD R14, R14, 0x1 ;  /* 0x000000010e0e7836 */ /* 0x000fe20000000000 */
[----:B------:R-:W-:Y:S01]  /*4ec0*/  @!UP0 UIADD3 UR16, UPT, UPT, UR21, 0x4200, URZ ;  /* 0x0000420015108890 */ /* 0x000fe2000fffe0ff */
[----:B------:R-:W-:Y:S01]  /*4ed0*/  VOTEU.ALL UP0, P1 ;  /* 0x0000000000ff7886 */ /* 0x000fe20000800000 */
[----:B------:R-:W-:Y:S01]  /*4ee0*/  UMOV UR19, UR35 ;  /* 0x0000002300137c82 */ /* 0x000fe20008000000 */
[----:B------:R-:W-:Y:S02]  /*4ef0*/  UMOV UR20, UR36 ;  /* 0x0000002400147c82 */ /* 0x000fe40008000000 */
[----:B------:R-:W-:Y:S01]  /*4f00*/  IMAD.U32 R10, RZ, RZ, UR5 ;  /* 0x00000005ff0a7e24 */ /* 0x000fe2000f8e00ff */
[----:B------:R-:W-:Y:S01]  /*4f10*/  UPRMT UR6, UR45, 0x654, UR17 ;  /* 0x000006542d067896 */ /* 0x000fe20008000011 */
        /* <DEDUP_REMOVED lines=9> */
.L_x_176:
[----:B------:R-:W-:Y:S01]  /*4fb0*/  @!P1 IADD3 R6, P0, PT, R16, 0x580, RZ ;  /* 0x0000058010069810 */ /* 0x000fe20007f1e0ff */
[----:B------:R-:W-:Y:S01]  /*4fc0*/  VOTEU.ALL UP0, P1 ;  /* 0x0000000000ff7886 */ /* 0x000fe20000800000 */
[----:B------:R-:W-:Y:S01]  /*4fd0*/  UMOV UR6, 0x0 ;  /* 0x0000000000067882 */ /* 0x000fe20000000000 */
[----:B------:R-:W-:Y:S01]  /*4fe0*/  UMOV UR7, 0x10000000 ;  /* 0x1000000000077882 */ /* 0x000fe20000000000 */
[----:B------:R-:W-:Y:S01]  /*4ff0*/  @!P1 R2UR UR5, R6 ;  /* 0x00000000060592ca */ /* 0x000fe200000e0000 */
[----:B--2---:R-:W-:Y:S01]  /*5000*/  @!P1 IMAD.X R0, RZ, RZ, R17, P0 ;  /* 0x000000ffff009224 */ /* 0x004fe200000e0611 */
[----:B------:R-:W-:Y:S01]  /*5010*/  @!UP0 UIADD3 UR10, UPT, UPT, UR34, 0xc0, URZ ;  /* 0x000000c0220a8890 */ /* 0x000fe2000fffe0ff */
[----:B------:R-:W-:Y:S01]  /*5020*/  R2UR UR18, R160 ;  /* 0x00000000a01272ca */ /* 0x000fe200000e0000 */
[----:B------:R-:W-:Y:S01]  /*5030*/  @!UP0 UIADD3 UR8, UPT, UPT, UR21, 0x6200, URZ ;  /* 0x0000620015088890 */ /* 0x000fe2000fffe0ff */
[----:B------:R-:W-:Y:S01]  /*5040*/  R2UR UR16, R161 ;  /* 0x00000000a11072ca */ /* 0x000fe200000e0000 */
[----:B------:R-:W-:Y:S01]  /*5050*/  @!UP0 UIADD3 UR9, UPT, UPT, UR21, 0x48, URZ ;  /* 0x0000004815098890 */ /* 0x000fe2000fffe0ff */
[----:B------:R-:W-:Y:S01]  /*5060*/  @!P1 R2UR UR4, R0 ;  /* 0x00000000000492ca */ /* 0x000fe200000e0000 */
[----:B------:R-:W-:Y:S01]  /*5070*/  VOTEU.ALL UP0, P1 ;  /* 0x0000000000ff7886 */ /* 0x000fe20000800000 */
[----:B------:R-:W-:Y:S01]  /*5080*/  UMOV UR11, UR35 ;  /* 0x00000023000b7c82 */ /* 0x000fe20008000000 */
[----:B------:R-:W-:Y:S01]  /*5090*/  UMOV UR12, UR36 ;  /* 0x00000024000c7c82 */ /* 0x000fe20008000000 */
[C---:B------:R-:W-:Y:S01]  /*50a0*/  ISETP.NE.AND P0, PT, R14.reuse, 0x2, PT ;  /* 0x000000020e00780c */ /* 0x040fe20003f05270 */
[----:B------:R-:W-:Y:S01]  /*50b0*/  UPLOP3.LUT UP3, UPT, UPT, UPT, UPT, 0x80, 0x8 ;  /* 0x000000000008789c */ /* 0x000fe20003f6f070 */
[----:B------:R-:W-:Y:S01]  /*50c0*/  IMAD.U32 R8, RZ, RZ, UR5 ;  /* 0x00000005ff087e24 */ /* 0x000fe2000f8e00ff */
[----:B------:R-:W-:Y:S01]  /*50d0*/  LOP3.LUT R15, R15, 0x1, RZ, 0x3c, !PT ;  /* 0x000000010f0f7812 */ /* 0x000fe200078e3cff */
[----:B------:R-:W-:Y:S01]  /*50e0*/  UMOV UR36, UR29 ;  /* 0x0000001d00247c82 */ /* 0x000fe20008000000 */
[----:B------:R-:W-:Y:S01]  /*50f0*/  SEL R0, RZ, 0x1, P0 ;  /* 0x00000001ff007807 */ /* 0x000fe20000000000 */
[----:B------:R-:W-:Y:S01]  /*5100*/  UIADD3 UR20, UPT, UPT, UR13, UR18, URZ ;  /* 0x000000120d147290 */ /* 0x000fe2000fffe0ff */
[----:B------:R-:W-:Y:S01]  /*5110*/  SEL R14, R14, RZ, P0 ;  /* 0x000000ff0e0e7207 */ /* 0x000fe20000000000 */
[----:B------:R-:W-:Y:S01]  /*5120*/  UIADD3 UR16, UPT, UPT, UR14, UR16, URZ ;  /* 0x000000100e107290 */ /* 0x000fe2000fffe0ff */
[----:B------:R-:W-:Y:S01]  /*5130*/  IMAD.U32 R9, RZ, RZ, UR4 ;  /* 0x00000004ff097e24 */ /* 0x000fe2000f8e00ff */
[----:B------:R-:W-:Y:S02]  /*5140*/  @!P1 R2UR UR4, R8 ;  /* 0x00000000080492ca */ /* 0x000fe400000e0000 */
[----:B------:R-:W-:Y:S02]  /*5150*/  LOP3.LUT R13, R13, R0, RZ, 0x3c, !PT ;  /* 0x000000000d0d7212 */ /* 0x000fe400078e3cff */
[----:B------:R-:W-:Y:S11]  /*5160*/  @!P1 R2UR UR5, R9 ;  /* 0x00000000090592ca */ /* 0x000ff600000e0000 */
[----:B------:R-:W-:Y:S02]  /*5170*/  @!UPT UIADD3 URZ, UPT, UPT, URZ, URZ, URZ ;  /* 0x000000fffffff290 */ /* 0x000fe4000fffe0ff */
[----:B------:R2:W-:Y:S01]  /*5180*/  @!UP0 UTMALDG.3D [UR8], [UR4], desc[UR6] ;  /* 0x00000608040085b4 */ /* 0x0005e20008011000 */
[----:B------:R2:W-:Y:S01]  /*5190*/  @!P1 SYNCS.ARRIVE.TRANS64.RED.A0TR RZ, [UR21+0x48], R7 ;  /* 0x00004807ffff99a7 */ /* 0x0005e20008300415 */
[----:B------:R-:W-:Y:S01]  /*51a0*/  SYNCS.ARRIVE.TRANS64.RED.A1T0 RZ, [UR37], RZ ;  /* 0x000000ffffff79a7 */ /* 0x000fe20008100425 */
[----:B------:R-:W-:Y:S05]  /*51b0*/  BRA.U UP1, `(.L_x_93) ;  /* 0xfffffff101647547 */ /* 0x000fea000b83ffff */
[----:B------:R-:W-:-:S04]  /*51c0*/  SHF.L.U32 R3, R15, 0x1f, RZ ;  /* 0x0000001f0f037819 */ /* 0x000fc800000006ff */
[----:B------:R-:W3:Y:S02]  /*51d0*/  SYNCS.PHASECHK.TRANS64.TRYWAIT P0, [UR21+0x50], R3 ;  /* 0x00005003ff0075a7 */ /* 0x000ee40008001115 */
[----:B---3--:R-:W-:Y:S05]  /*51e0*/  @!P0 BRA `(.L_x_94) ;  /* 0x0000007000988947 */ /* 0x008fea0003800000 */
.L_x_178:
[----:B------:R-:W4:Y:S02]  /*51f0*/  SYNCS.PHASECHK.TRANS64.TRYWAIT P0, [UR21+0x58], R3 ;  /* 0x00005803ff0075a7 */ /* 0x000f240008001115 */
[----:B----4-:R-:W-:Y:S05]  /*5200*/  @!P0 BRA `(.L_x_95) ;  /* 0x0000007000a88947 */ /* 0x010fea0003800000 */
.L_x_180:
[----:B------:R-:W4:Y:S02]  /*5210*/  SYNCS.PHASECHK.TRANS64.TRYWAIT P0, [UR21+0x60], R3 ;  /* 0x00006003ff0075a7 */ /* 0x000f240008001115 */
[----:B----4-:R-:W-:Y:S05]  /*5220*/  @!P0 BRA `(.L_x_96) ;  /* 0x0000007000b88947 */ /* 0x010fea0003800000 */
.L_x_182:
[----:B---3--:R-:W-:-:S07]  /*5230*/  MOV R0, UR21 ;  /* 0x0000001500007c02 */ /* 0x008fce0008000f00 */
.L_x_97:
[----:B---3--:R-:W-:-:S04]  /*5240*/  SHF.L.U32 R3, R15, 0x1f, RZ ;  /* 0x0000001f0f037819 */ /* 0x008fc800000006ff */
[----:B------:R3:W4:Y:S03]  /*5250*/  SYNCS.PHASECHK.TRANS64.TRYWAIT P0, [R0+URZ+0x68], R3 ;  /* 0x00006803000075a7 */ /* 0x00072600080011ff */
[----:B----4-:R-:W-:Y:S05]  /*5260*/  @!P0 NANOSLEEP.SYNCS 0x989680 ;  /* 0x009896800000895d */ /* 0x010fea0003900000 */
[----:B------:R-:W4:Y:S02]  /*5270*/  @!P0 SYNCS.PHASECHK.TRANS64 P0, [R0+URZ+0x68], R3 ;  /* 0x00006803000085a7 */ /* 0x000f2400080010ff */
[----:B-12-4-:R-:W-:Y:S05]  /*5280*/  @P0 EXIT ;  /* 0x000000000000094d */ /* 0x016fea0003800000 */
[----:B------:R-:W-:Y:S05]  /*5290*/  BRA `(.L_x_97) ;  /* 0xfffffffc00e87947 */ /* 0x000fea000383ffff */
.L_x_82:
[----:B------:R-:W-:-:S06]  /*52a0*/  UISETP.GE.AND UP0, UPT, UR17, 0x4, UPT ;  /* 0x000000041100788c */ /* 0x000fcc000bf06270 */
[----:B------:R-:W-:-:S13]  /*52b0*/  PLOP3.LUT P0, PT, PT, PT, UP0, 0x80, 0x8 ;  /* 0x000000000008781c */ /* 0x000fda0003f0f008 */
[----:B------:R-:W-:Y:S05]  /*52c0*/  @!P0 EXIT ;  /* 0x000000000000894d */ /* 0x000fea0003800000 */
[----:B------:R-:W-:Y:S01]  /*52d0*/  BAR.SYNC.DEFER_BLOCKING 0x6, 0xa0 ;  /* 0x0182800000007b1d */ /* 0x000fe20000010000 */
[C---:B------:R-:W-:Y:S01]  /*52e0*/  IMAD.SHL.U32 R4, R172.reuse, 0x40, RZ ;  /* 0x00000040ac047824 */ /* 0x040fe200078e00ff */
[C---:B------:R-:W-:Y:S01]  /*52f0*/  LOP3.LUT R176, R172.reuse, 0x60, RZ, 0xc0, !PT ;  /* 0x00000060acb07812 */ /* 0x040fe200078ec0ff */
[C---:B------:R-:W-:Y:S01]  /*5300*/  IMAD.SHL.U32 R137, R172.reuse, 0x8, RZ ;  /* 0x00000008ac897824 */ /* 0x040fe200078e00ff */
[C---:B------:R-:W-:Y:S01]  /*5310*/  LOP3.LUT R174, R172.reuse, 0x2, RZ, 0xc0, !PT ;  /* 0x00000002acae7812 */ /* 0x040fe200078ec0ff */
[----:B------:R-:W-:Y:S01]  /*5320*/  IMAD.U32 R69, R172, 0x10000, RZ ;  /* 0x00010000ac457824 */ /* 0x000fe200078e00ff */
[----:B------:R-:W-:Y:S02]  /*5330*/  UMOV UR44, 0x400 ;  /* 0x00000400002c7882 */ /* 0x000fe40000000000 */
[----:B------:R-:W1:Y:S01]  /*5340*/  LDC.64 R156, c[0x0][0x8b0] ;  /* 0x00022c00ff9c7b82 */ /* 0x000e620000000a00 */
[----:B------:R-:W-:Y:S01]  /*5350*/  ULEA UR44, UR45, UR44, 0x18 ;  /* 0x0000002c2d2c7291 */ /* 0x000fe2000f8ec0ff */
[----:B------:R-:W-:Y:S01]  /*5360*/  LOP3.LUT R6, R4, 0x180, RZ, 0xc0, !PT ;  /* 0x0000018004067812 */ /* 0x000fe200078ec0ff */
[----:B------:R-:W-:Y:S01]  /*5370*/  HFMA2 R164, -RZ, RZ, 0, 0 ;  /* 0x00000000ffa47431 */ /* 0x000fe200000001ff */
[----:B------:R-:W-:Y:S01]  /*5380*/  LOP3.LUT R172, R172, 0x4, RZ, 0xc0, !PT ;  /* 0x00000004acac7812 */ /* 0x000fe200078ec0ff */
[----:B------:R-:W-:Y:S01]  /*5390*/  UIADD3 UR4, UPT, UPT, UR44, 0x8200, URZ ;  /* 0x000082002c047890 */ /* 0x000fe2000fffe0ff */
[----:B------:R-:W-:Y:S01]  /*53a0*/  LOP3.LUT R137, R6, 0x30, R137, 0xf8, !PT ;  /* 0x0000003006897812 */ /* 0x000fe200078ef889 */
[----:B------:R-:W-:Y:S01]  /*53b0*/  UIADD3 UR5, UPT, UPT, UR44, 0x200, URZ ;  /* 0x000002002c057890 */ /* 0x000fe2000fffe0ff */
[----:B------:R-:W2:Y:S01]  /*53c0*/  LDC.64 R138, c[0x0][0x8a8] ;  /* 0x00022a00ff8a7b82 */ /* 0x000ea20000000a00 */
[----:B------:R-:W-:Y:S01]  /*53d0*/  LOP3.LUT R69, R69, 0x600000, RZ, 0xc0, !PT ;  /* 0x0060000045457812 */ /* 0x000fe200078ec0ff */
[----:B------:R-:W-:Y:S01]  /*53e0*/  IMAD.MOV.U32 R68, RZ, RZ, RZ ;  /* 0x000000ffff447224 */ /* 0x000fe200078e00ff */
[----:B------:R-:W-:Y:S01]  /*53f0*/  LOP3.LUT R137, R137, 0x1e40, R4, 0xf8, !PT ;  /* 0x00001e4089897812 */ /* 0x000fe200078ef804 */
[----:B------:R-:W-:Y:S01]  /*5400*/  IMAD.MOV.U32 R170, RZ, RZ, RZ ;  /* 0x000000ffffaa7224 */ /* 0x000fe200078e00ff */
[----:B------:R-:W-:Y:S01]  /*5410*/  CS2R R168, SRZ ;  /* 0x0000000000a87805 */ /* 0x000fe2000001ff00 */
[----:B------:R-:W-:Y:S01]  /*5420*/  IMAD.MOV.U32 R167, RZ, RZ, RZ ;  /* 0x000000ffffa77224 */ /* 0x000fe200078e00ff */
[----:B------:R-:W-:Y:S01]  /*5430*/  IADD3 R171, PT, PT, -R172, 0x2, RZ ;  /* 0x00000002acab7810 */ /* 0x000fe20007ffe1ff */
[----:B------:R-:W-:Y:S01]  /*5440*/  VIADD R173, R137, UR44 ;  /* 0x0000002c89ad7c36 */ /* 0x000fe20008000000 */
[----:B------:R-:W3:Y:S01]  /*5450*/  LDS R0, [UR44+0x110] ;  /* 0x0001102cff007984 */ /* 0x000ee20008000800 */
[----:B------:R-:W-:Y:S01]  /*5460*/  IADD3 R166, PT, PT, -R174, RZ, RZ ;  /* 0x000000ffaea67210 */ /* 0x000fe20007ffe1ff */
[----:B------:R-:W-:Y:S01]  /*5470*/  IMAD.U32 R177, RZ, RZ, UR5 ;  /* 0x00000005ffb17e24 */ /* 0x000fe2000f8e00ff */
[----:B------:R-:W-:Y:S01]  /*5480*/  MOV R175, UR4 ;  /* 0x0000000400af7c02 */ /* 0x000fe20008000f00 */
[----:B------:R-:W-:Y:S01]  /*5490*/  IMAD.MOV R165, RZ, RZ, -R172 ;  /* 0x000000ffffa57224 */ /* 0x000fe200078e0aac */
[----:B------:R-:W4:Y:S01]  /*54a0*/  LDCU UR58, c[0x0][0x370] ;  /* 0x00006e00ff3a77ac */ /* 0x000f220008000800 */
[----:B------:R-:W-:Y:S01]  /*54b0*/  VIADD R173, R173, 0x200 ;  /* 0x00000200adad7836 */ /* 0x000fe20000000000 */
[----:B------:R-:W1:Y:S01]  /*54c0*/  LDCU.64 UR62, c[0x0][0x348] ;  /* 0x00006900ff3e77ac */ /* 0x000e620008000a00 */
[----:B------:R-:W1:Y:S01]  /*54d0*/  LDCU UR43, c[0x0][0xb0c] ;  /* 0x00016180ff2b77ac */ /* 0x000e620008000800 */
[----:B------:R-:W1:Y:S01]  /*54e0*/  LDCU UR39, c[0x0][0xb30] ;  /* 0x00016600ff2777ac */ /* 0x000e620008000800 */
[----:B------:R-:W1:Y:S01]  /*54f0*/  LDCU.64 UR56, c[0x0][0x888] ;  /* 0x00011100ff3877ac */ /* 0x000e620008000a00 */
[----:B------:R-:W1:Y:S01]  /*5500*/  LDCU.64 UR40, c[0x0][0xb28] ;  /* 0x00016500ff2877ac */ /* 0x000e620008000a00 */
[----:B------:R-:W1:Y:S01]  /*5510*/  LDCU.64 UR60, c[0x0][0x890] ;  /* 0x00011200ff3c77ac */ /* 0x000e620008000a00 */
[----:B------:R-:W1:Y:S01]  /*5520*/  LDCU.128 UR52, c[0x0][0xb10] ;  /* 0x00016200ff3477ac */ /* 0x000e620008000c00 */
[----:B------:R-:W1:Y:S02]  /*5530*/  LDCU UR47, c[0x0][0x374] ;  /* 0x00006e80ff2f77ac */ /* 0x000e640008000800 */
[----:B-1234-:R-:W-:-:S07]  /*5540*/  IADD3 R69, PT, PT, R0, R69, RZ ;  /* 0x0000004500457210 */ /* 0x01efce0007ffe0ff */
.L_x_142:
[C---:B------:R-:W-:Y:S02]  /*5550*/  LEA R3, R164.reuse, UR44, 0x3 ;  /* 0x0000002ca4037c11 */ /* 0x040fe4000f8e18ff */
[----:B------:R-:W-:Y:S02]  /*5560*/  SHF.L.U32 R0, R169, 0x1f, RZ ;  /* 0x0000001fa9007819 */ /* 0x000fe400000006ff */
[----:B------:R-:W-:Y:S02]  /*5570*/  LEA R5, R164, UR44, 0x4 ;  /* 0x0000002ca4057c11 */ /* 0x000fe4000f8e20ff */
[----:B-1----:R-:W1:Y:S02]  /*5580*/  SYNCS.PHASECHK.TRANS64.TRYWAIT P0, [R3+URZ+0x80], R0 ;  /* 0x00008000030075a7 */ /* 0x002e6400080011ff */
[----:B-1----:R-:W-:Y:S05]  /*5590*/  @!P0 BRA `(.L_x_98) ;  /* 0x0000006c00f48947 */ /* 0x002fea0003800000 */
.L_x_183:
        /* <DEDUP_REMOVED lines=11> */
[----:B------:R-:W-:Y:S01]  /*5650*/  PLOP3.LUT P0, PT, PT, PT, UP1, 0x80, 0x8 ;  /* 0x000000000008781c */ /* 0x000fe20003f0f018 */
[----:B------:R-:W-:Y:S11]  /*5660*/  UP2UR UR46, UPR, URZ, 0x2 ;  /* 0x00000002ff2e7883 */ /* 0x000ff60008000000 */
[----:B------:R-:W-:Y:S01]  /*5670*/  @!UPT UIADD3 URZ, UPT, UPT, URZ, URZ, URZ ;  /* 0x000000fffffff290 */ /* 0x000fe2000fffe0ff */
[----:B-1----:R-:W-:Y:S02]  /*5680*/  @P0 SHF.R.U32.HI R0, RZ, 0x10, R5 ;  /* 0x00000010ff000819 */ /* 0x002fe40000011605 */
        /* <DEDUP_REMOVED lines=12> */
[----:B------:R-:W2:Y:S01]  /*5750*/  LDCU UR12, c[0x0][0xb20] ;  /* 0x00016400ff0c77ac */ /* 0x000ea20008000800 */
[----:B------:R-:W-:Y:S02]  /*5760*/  UIMAD.WIDE.U32 UR4, UR47, UR55, URZ ;  /* 0x000000372f0472a5 */ /* 0x000fe4000f8e00ff */
[----:B------:R-:W-:Y:S02]  /*5770*/  UIMAD.WIDE.U32 UR6, UR58, UR52, URZ ;  /* 0x000000343a0672a5 */ /* 0x000fe4000f8e00ff */
[----:B------:R-:W-:Y:S02]  /*5780*/  UISETP.NE.AND UP0, UPT, UR54, 0x1, UPT ;  /* 0x000000013600788c */ /* 0x000fe4000bf05270 */
[----:B------:R-:W-:Y:S02]  /*5790*/  UIMAD.WIDE.U32 UR8, UR37, UR55, URZ ;  /* 0x00000037250872a5 */ /* 0x000fe4000f8e00ff */
[----:B------:R-:W-:Y:S02]  /*57a0*/  UIMAD.WIDE.U32 UR10, UR38, UR52, URZ ;  /* 0x00000034260a72a5 */ /* 0x000fe4000f8e00ff */
[----:B------:R-:W-:Y:S02]  /*57b0*/  UISETP.NE.AND UP1, UPT, UR43, 0x1, UPT ;  /* 0x000000012b00788c */ /* 0x000fe4000bf25270 */
[----:B------:R-:W-:Y:S01]  /*57c0*/  UISETP.NE.AND UP2, UPT, UR42, 0x1, UPT ;  /* 0x000000012a00788c */ /* 0x000fe2000bf45270 */
[----:B------:R-:W-:Y:S02]  /*57d0*/  UMOV UR4, UR5 ;  /* 0x0000000500047c82 */ /* 0x000fe40008000000 */
[----:B--2---:R-:W-:Y:S03]  /*57e0*/  USHF.R.U32.HI UR5, URZ, UR12, UR4 ;  /* 0x0000000cff057299 */ /* 0x004fe60008011604 */
[----:B------:R-:W-:Y:S02]  /*57f0*/  UMOV UR4, UR7 ;  /* 0x0000000700047c82 */ /* 0x000fe40008000000 */
[----:B------:R-:W-:Y:S02]  /*5800*/  USHF.R.U32.HI UR7, URZ, UR53, UR4 ;  /* 0x00000035ff077299 */ /* 0x000fe40008011604 */
[----:B------:R-:W-:Y:S02]  /*5810*/  USEL UR4, UR47, UR5, !UP0 ;  /* 0x000000052f047287 */ /* 0x000fe4000c000000 */
[----:B------:R-:W-:Y:S01]  /*5820*/  USEL UR7, UR58, UR7, !UP1 ;  /* 0x000000073a077287 */ /* 0x000fe2000c800000 */
[----:B------:R-:W-:Y:S01]  /*5830*/  UMOV UR5, UR9 ;  /* 0x0000000900057c82 */ /* 0x000fe20008000000 */
[----:B------:R-:W-:Y:S02]  /*5840*/  UIMAD.WIDE.U32 UR8, UR4, UR40, URZ ;  /* 0x00000028040872a5 */ /* 0x000fe4000f8e00ff */
[----:B------:R-:W-:Y:S03]  /*5850*/  USHF.R.U32.HI UR6, URZ, UR12, UR5 ;  /* 0x0000000cff067299 */ /* 0x000fe60008011605 */
[----:B------:R-:W-:Y:S01]  /*5860*/  UMOV UR5, UR11 ;  /* 0x0000000b00057c82 */ /* 0x000fe20008000000 */
[----:B------:R-:W-:Y:S02]  /*5870*/  UIMAD.WIDE.U32 UR10, UR7, UR40, URZ ;  /* 0x00000028070a72a5 */ /* 0x000fe4000f8e00ff */
[----:B------:R-:W-:Y:S02]  /*5880*/  USHF.R.U32.HI UR12, URZ, UR53, UR5 ;  /* 0x00000035ff0c7299 */ /* 0x000fe40008011605 */
[----:B------:R-:W-:Y:S01]  /*5890*/  USEL UR6, UR37, UR6, !UP0 ;  /* 0x0000000625067287 */ /* 0x000fe2000c000000 */
[----:B------:R-:W-:Y:S02]  /*58a0*/  UMOV UR5, UR9 ;  /* 0x0000000900057c82 */ /* 0x000fe40008000000 */
[----:B------:R-:W-:Y:S01]  /*58b0*/  UMOV UR10, UR11 ;  /* 0x0000000b000a7c82 */ /* 0x000fe20008000000 */
[----:B------:R-:W-:Y:S02]  /*58c0*/  @UP2 USHF.R.U32.HI UR4, URZ, UR41, UR5 ;  /* 0x00000029ff042299 */ /* 0x000fe40008011605 */
[----:B------:R-:W-:Y:S02]  /*58d0*/  @UP2 USHF.R.U32.HI UR7, URZ, UR41, UR10 ;  /* 0x00000029ff072299 */ /* 0x000fe4000801160a */
[----:B------:R-:W-:Y:S02]  /*58e0*/  UIMAD UR4, UR42, UR4, URZ ;  /* 0x000000042a0472a4 */ /* 0x000fe4000f8e02ff */
        /* <DEDUP_REMOVED lines=8> */
[----:B------:R-:W-:Y:S02]  /*5970*/  USEL UR11, UR6, UR4, !UP2 ;  /* 0x00000004060b7287 */ /* 0x000fe4000d000000 */
[----:B------:R-:W-:Y:S02]  /*5980*/  UIADD3 UR8, UPT, UPT, -UR5, URZ, URZ ;  /* 0x000000ff05087290 */ /* 0x000fe4000fffe1ff */
[----:B------:R-:W-:Y:S01]  /*5990*/  UIADD3 UR10, UPT, UPT, -UR11, URZ, URZ ;  /* 0x000000ff0b0a7290 */ /* 0x000fe2000fffe1ff */
[----:B------:R-:W-:Y:S01]  /*59a0*/  @!UP0 UMOV UR4, UR9 ;  /* 0x0000000900048c82 */ /* 0x000fe20008000000 */
[----:B------:R-:W-:Y:S02]  /*59b0*/  UIADD3 UR9, UPT, UPT, -UR6, URZ, URZ ;  /* 0x000000ff06097290 */ /* 0x000fe4000fffe1ff */
[----:B------:R-:W-:Y:S02]  /*59c0*/  @!UP0 USHF.R.U32.HI UR4, URZ, UR41, UR4 ;  /* 0x00000029ff048299 */ /* 0x000fe40008011604 */
[----:B------:R-:W-:Y:S02]  /*59d0*/  UIMAD UR10, UR42, UR10, UR6 ;  /* 0x0000000a2a0a72a4 */ /* 0x000fe4000f8e0206 */
[----:B------:R-:W-:Y:S04]  /*59e0*/  @!UP0 USEL UR4, UR5, UR4, !UP2 ;  /* 0x0000000405048287 */ /* 0x000fe8000d000000 */
[----:B------:R-:W-:Y:S02]  /*59f0*/  @!UP0 UIMAD UR10, UR7, UR10, UR4 ;  /* 0x0000000a070a82a4 */ /* 0x000fe4000f8e0204 */
[----:B------:R-:W-:Y:S02]  /*5a00*/  @!UP0 UIADD3 UR11, UPT, UPT, UR11, -UR4, URZ ;  /* 0x800000040b0b8290 */ /* 0x000fe4000fffe0ff */
[----:B------:R-:W-:Y:S02]  /*5a10*/  UIMAD UR7, UR43, UR8, UR38 ;  /* 0x000000082b0772a4 */ /* 0x000fe4000f8e0226 */
[----:B------:R-:W-:Y:S02]  /*5a20*/  @!UP0 UIMAD UR6, UR11, UR42, UR5 ;  /* 0x0000002a0b0682a4 */ /* 0x000fe4000f8e0205 */
[----:B------:R-:W-:Y:S01]  /*5a30*/  UIMAD UR4, UR54, UR9, UR37 ;  /* 0x00000009360472a4 */ /* 0x000fe2000f8e0225 */
[----:B------:R-:W-:Y:S02]  /*5a40*/  @!UP0 UMOV UR5, UR10 ;  /* 0x0000000a00058c82 */ /* 0x000fe40008000000 */
[----:B------:R-:W-:Y:S02]  /*5a50*/  UIMAD UR38, UR5, UR43, UR7 ;  /* 0x0000002b052672a4 */ /* 0x000fe4000f8e0207 */
[----:B------:R-:W-:Y:S11]  /*5a60*/  UIMAD UR37, UR6, UR54, UR4 ;  /* 0x00000036062572a4 */ /* 0x000ff6000f8e0204 */
[----:B------:R-:W-:Y:S01]  /*5a70*/  @!UPT UIADD3 URZ, UPT, UPT, URZ, URZ, URZ ;  /* 0x000000fffffff290 */ /* 0x000fe2000fffe0ff */
.L_x_99:
[----:B------:R-:W-:Y:S01]  /*5a80*/  UISETP.NE.AND UP0, UPT, UR39, 0x1, UPT ;  /* 0x000000012700788c */ /* 0x000fe2000bf05270 */
[----:B------:R-:W-:Y:S01]  /*5a90*/  R2UR UR11, R177 ;  /* 0x00000000b10b72ca */ /* 0x000fe200000e0000 */
[----:B------:R-:W-:Y:S01]  /*5aa0*/  USHF.L.U32 UR50, UR16, 0x7, URZ ;  /* 0x0000000710327899 */ /* 0x000fe200080006ff */
[----:B------:R-:W-:Y:S01]  /*5ab0*/  IADD3 R164, PT, PT, R164, 0x1, RZ ;  /* 0x00000001a4a47810 */ /* 0x000fe20007ffe0ff */
[----:B------:R-:W-:Y:S07]  /*5ac0*/  USHF.L.U32 UR49, UR20, 0x8, URZ ;  /* 0x0000000814317899 */ /* 0x000fee00080006ff */
[----:B------:R-:W2:Y:S01]  /*5ad0*/  @!UP0 LDCU.128 UR12, c[0x0][0xb10] ;  /* 0x00016200ff0c87ac */ /* 0x000ea20008000c00 */
[----:B------:R-:W3:Y:S01]  /*5ae0*/  @!UP0 LDCU UR5, c[0x0][0xb0c] ;  /* 0x00016180ff0587ac */ /* 0x000ee20008000800 */
[----:B------:R-:W4:Y:S01]  /*5af0*/  @!UP0 LDCU UR10, c[0x0][0xb20] ;  /* 0x00016400ff0a87ac */ /* 0x000f220008000800 */
[----:B--2---:R-:W-:Y:S02]  /*5b00*/  UIMAD.WIDE.U32 UR8, UR38, UR12, URZ ;  /* 0x0000000c260872a5 */ /* 0x004fe4000f8e00ff */
[----:B------:R-:W-:Y:S02]  /*5b10*/  UIMAD.WIDE.U32 UR6, UR37, UR15, URZ ;  /* 0x0000000f250672a5 */ /* 0x000fe4000f8e00ff */
[----:B------:R-:W-:Y:S03]  /*5b20*/  @!UP0 UISETP.NE.AND UP1, UPT, UR14, 0x1, UPT ;  /* 0x000000010e00888c */ /* 0x000fe6000bf25270 */
[----:B------:R-:W-:Y:S01]  /*5b30*/  @!UP0 UMOV UR4, UR9 ;  /* 0x0000000900048c82 */ /* 0x000fe20008000000 */
[----:B---3--:R-:W-:Y:S02]  /*5b40*/  @!UP0 UISETP.NE.AND UP2, UPT, UR5, 0x1, UPT ;  /* 0x000000010500888c */ /* 0x008fe4000bf45270 */
[----:B------:R-:W-:Y:S01]  /*5b50*/  @!UP0 USHF.R.U32.HI UR4, URZ, UR13, UR4 ;  /* 0x0000000dff048299 */ /* 0x000fe20008011604 */
[----:B------:R-:W-:Y:S02]  /*5b60*/  @!UP0 UMOV UR6, UR7 ;  /* 0x0000000700068c82 */ /* 0x000fe40008000000 */
[----:B----4-:R-:W-:Y:S02]  /*5b70*/  @!UP0 USHF.R.U32.HI UR6, URZ, UR10, UR6 ;  /* 0x0000000aff068299 */ /* 0x010fe40008011606 */
[----:B------:R-:W-:Y:S02]  /*5b80*/  @!UP0 USEL UR7, UR38, UR4, !UP2 ;  /* 0x0000000426078287 */ /* 0x000fe4000d000000 */
[----:B------:R-:W-:Y:S04]  /*5b90*/  @!UP0 USEL UR6, UR37, UR6, !UP1 ;  /* 0x0000000625068287 */ /* 0x000fe8000c800000 */
[----:B------:R-:W-:Y:S02]  /*5ba0*/  @!UP0 UIADD3 UR4, UPT, UPT, -UR7, UR6, URZ ;  /* 0x0000000607048290 */ /* 0x000fe4000fffe1ff */
[----:B------:R-:W-:Y:S02]  /*5bb0*/  @!UP0 UIADD3 UR6, UPT, UPT, UR7, -UR6, URZ ;  /* 0x8000000607068290 */ /* 0x000fe4000fffe0ff */
[----:B------:R-:W-:Y:S02]  /*5bc0*/  @!UP0 UIMAD UR38, UR4, UR5, UR38 ;  /* 0x00000005042682a4 */ /* 0x000fe4000f8e0226 */
[----:B------:R-:W-:Y:S02]  /*5bd0*/  @!UP0 UIMAD UR37, UR6, UR14, UR37 ;  /* 0x0000000e062582a4 */ /* 0x000fe4000f8e0225 */
[----:B------:R-:W-:Y:S09]  /*5be0*/  ULOP3.LUT UP0, URZ, UR11, 0x1b0, URZ, 0xc0, !UPT ;  /* 0x000001b00bff7892 */ /* 0x000ff2000f80c0ff */
[----:B------:R-:W-:Y:S05]  /*5bf0*/  BRA.U !UP0, `(.L_x_100) ;  /* 0x0000000108407547 */ /* 0x000fea000b800000 */
[----:B------:R-:W2:Y:S01]  /*5c00*/  LDCU.64 UR8, c[0x4][0x88] ;  /* 0x01001100ff0877ac */ /* 0x000ea20008000a00 */
[----:B------:R-:W-:Y:S01]  /*5c10*/  MOV R3, 0x0 ;  /* 0x0000000000037802 */ /* 0x000fe20000000f00 */
[----:B------:R-:W-:Y:S02]  /*5c20*/  HFMA2 R12, -RZ, RZ, 0, 5.9604644775390625e-08 ;  /* 0x00000001ff0c7431 */ /* 0x000fe400000001ff */
[----:B------:R-:W-:Y:S02]  /*5c30*/  IMAD.MOV.U32 R8, RZ, RZ, 0x70 ;  /* 0x00000070ff087424 */ /* 0x000fe400078e00ff */
[----:B------:R-:W-:Y:S01]  /*5c40*/  IMAD.MOV.U32 R13, RZ, RZ, RZ ;  /* 0x000000ffff0d7224 */ /* 0x000fe200078e00ff */
[----:B------:R-:W3:Y:S01]  /*5c50*/  LDCU.64 UR6, c[0x4][0x90] ;  /* 0x01001200ff0677ac */ /* 0x000ee20008000a00 */
[----:B------:R-:W4:Y:S01]  /*5c60*/  LDC.64 R2, c[0x4][R3] ;  /* 0x0100000003027b82 */ /* 0x000f220000000a00 */
[----:B------:R-:W1:Y:S01]  /*5c70*/  LDCU.64 UR4, c[0x4][0x8] ;  /* 0x01000100ff0477ac */ /* 0x000e620008000a00 */
[----:B--2---:R-:W-:Y:S01]  /*5c80*/  MOV R5, UR9 ;  /* 0x0000000900057c02 */ /* 0x004fe20008000f00 */
[----:B------:R-:W-:Y:S01]  /*5c90*/  IMAD.U32 R4, RZ, RZ, UR8 ;  /* 0x00000008ff047e24 */ /* 0x000fe2000f8e00ff */
[----:B---3--:R-:W-:Y:S01]  /*5ca0*/  MOV R7, UR7 ;  /* 0x0000000700077c02 */ /* 0x008fe20008000f00 */
[----:B------:R-:W-:Y:S01]  /*5cb0*/  IMAD.U32 R6, RZ, RZ, UR6 ;  /* 0x00000006ff067e24 */ /* 0x000fe2000f8e00ff */
[----:B-1----:R-:W-:Y:S01]  /*5cc0*/  MOV R11, UR5 ;  /* 0x00000005000b7c02 */ /* 0x002fe20008000f00 */
[----:B------:R-:W-:Y:S02]  /*5cd0*/  IMAD.U32 R10, RZ, RZ, UR4 ;  /* 0x00000004ff0a7e24 */ /* 0x000fe4000f8e00ff */
[----:B------:R-:W-:Y:S07]  /*5ce0*/  LEPC R20, `(.L_x_100) ;  /* 0x000000001014794e */ /* 0x000fee0000000000 */
[----:B----45:R-:W-:Y:S05]  /*5cf0*/  CALL.ABS.NOINC R2 ;  /* 0x0000000002007343 */ /* 0x030fea0003c00000 */
.L_x_100:
[----:B------:R-:W-:Y:S01]  /*5d00*/  LOP3.LUT P0, RZ, R175, 0x1b0, RZ, 0xc0, !PT ;  /* 0x000001b0afff7812 */ /* 0x000fe2000780c0ff */
[----:B------:R-:W-:Y:S11]  /*5d10*/  BSSY.RECONVERGENT B6, `(.L_x_101) ;  /* 0x0000013000067945 */ /* 0x000ff60003800200 */
[----:B------:R-:W-:Y:S01]  /*5d20*/  @!UPT UIADD3 URZ, UPT, UPT, URZ, URZ, URZ ;  /* 0x000000fffffff290 */ /* 0x000fe2000fffe0ff */
[----:B------:R-:W-:Y:S05]  /*5d30*/  @!P0 BRA `(.L_x_102) ;  /* 0x0000000000408947 */ /* 0x000fea0003800000 */
        /* <DEDUP_REMOVED lines=16> */
.L_x_102:
[----:B------:R-:W-:Y:S05]  /*5e40*/  BSYNC.RECONVERGENT B6 ;  /* 0x0000000000067941 */ /* 0x000fea0003800200 */
.L_x_101:
[----:B------:R-:W-:Y:S01]  /*5e50*/  R2UR UR4, R162 ;  /* 0x00000000a20472ca */ /* 0x000fe200000e0000 */
[----:B------:R-:W-:Y:S01]  /*5e60*/  UISETP.NE.U32.AND UP0, UPT, UR60, URZ, UPT ;  /* 0x000000ff3c00728c */ /* 0x000fe2000bf05070 */
[----:B------:R-:W-:Y:S02]  /*5e70*/  ISETP.NE.U32.AND P4, PT, R156, RZ, PT ;  /* 0x000000ff9c00720c */ /* 0x000fe40003f85070 */
[----:B------:R-:W-:Y:S01]  /*5e80*/  ISETP.NE.U32.AND P2, PT, RZ, UR56, PT ;  /* 0x00000038ff007c0c */ /* 0x000fe2000bf45070 */
[----:B------:R-:W-:Y:S01]  /*5e90*/  UISETP.NE.AND.EX UP1, UPT, UR61, URZ, UPT, UP0 ;  /* 0x000000ff3d00728c */ /* 0x000fe2000bf25300 */
[----:B------:R-:W-:Y:S01]  /*5ea0*/  ISETP.NE.AND.EX P4, PT, R157, RZ, PT, P4 ;  /* 0x000000ff9d00720c */ /* 0x000fe20003f85340 */
[----:B------:R-:W-:Y:S01]  /*5eb0*/  UPLOP3.LUT UP0, UPT, UPT, UPT, UPT, 0x40, 0x4 ;  /* 0x000000000004789c */ /* 0x000fe20003f0e870 */
[----:B------:R-:W-:Y:S05]  /*5ec0*/  ISETP.NE.AND.EX P2, PT, RZ, UR57, PT, P2 ;  /* 0x00000039ff007c0c */ /* 0x000fea000bf45320 */
[----:B------:R-:W-:Y:S06]  /*5ed0*/  UISETP.NE.AND UP2, UPT, UR4, URZ, UPT ;  /* 0x000000ff0400728c */ /* 0x000fec000bf45270 */
[----:B------:R-:W-:Y:S05]  /*5ee0*/  PLOP3.LUT P1, PT, PT, PT, UP2, 0x80, 0x8 ;  /* 0x000000000008781c */ /* 0x000fea0003f2f028 */
[----:B------:R-:W-:Y:S06]  /*5ef0*/  @UP2 UPLOP3.LUT UP0, UPT, UPT, UPT, UP1, 0x80, 0x8 ;  /* 0x000000000008289c */ /* 0x000fec0003f0f010 */
[----:B------:R-:W-:Y:S01]  /*5f00*/  PLOP3.LUT P0, PT, PT, PT, UP0, 0x80, 0x8 ;  /* 0x000000000008781c */ /* 0x000fe20003f0f008 */
[----:B------:R-:W-:Y:S01]  /*5f10*/  @!UPT UIADD3 URZ, UPT, UPT, URZ, URZ, URZ ;  /* 0x000000fffffff290 */ /* 0x000fe2000fffe0ff */
[----:B------:R-:W-:Y:S11]  /*5f20*/  BRA.U !UP1, `(.L_x_103) ;  /* 0x00000001093c7547 */ /* 0x000ff6000b800000 */
[----:B------:R-:W-:Y:S01]  /*5f30*/  UISETP.NE.U32.AND UP0, UPT, UR56, URZ, UPT ;  /* 0x000000ff3800728c */ /* 0x000fe2000bf05070 */
[----:B-1----:R-:W-:Y:S01]  /*5f40*/  HFMA2 R0, -RZ, RZ, 0, 5.9604644775390625e-08 ;  /* 0x00000001ff007431 */ /* 0x002fe200000001ff */
[----:B------:R-:W1:Y:S01]  /*5f50*/  LDCU.64 UR8, c[0x0][0x358] ;  /* 0x00006b00ff0877ac */ /* 0x000e620008000a00 */
[----:B------:R-:W-:Y:S01]  /*5f60*/  IMAD.MOV.U32 R158, RZ, RZ, 0x1 ;  /* 0x00000001ff9e7424 */ /* 0x000fe200078e00ff */
[----:B------:R-:W-:Y:S06]  /*5f70*/  UISETP.NE.AND.EX UP0, UPT, UR57, URZ, UPT, UP0 ;  /* 0x000000ff3900728c */ /* 0x000fec000bf05300 */
[----:B------:R-:W-:Y:S05]  /*5f80*/  PLOP3.LUT P3, PT, PT, PT, UP0, 0x80, 0x8 ;  /* 0x000000000008781c */ /* 0x000fea0003f6f008 */
[----:B------:R-:W2:Y:S01]  /*5f90*/  @UP0 LDCU.64 UR4, c[0x0][0x888] ;  /* 0x00011100ff0407ac */ /* 0x000ea20008000a00 */
[----:B------:R-:W-:Y:S07]  /*5fa0*/  @UP0 UIMAD UR6, UR36, UR60, URZ ;  /* 0x0000003c240602a4 */ /* 0x000fee000f8e02ff */
[----:B------:R-:W-:Y:S01]  /*5fb0*/  @!P3 PRMT R158, R0, 0x7610, R158 ;  /* 0x00007610009eb816 */ /* 0x000fe2000000009e */
[----:B--2---:R-:W-:Y:S06]  /*5fc0*/  @UP0 UIMAD.WIDE UR4, UR6, 0x4, UR4 ;  /* 0x00000004060408a5 */ /* 0x004fec000f8e0204 */
[----:B------:R-:W-:Y:S01]  /*5fd0*/  IMAD.U32 R2, RZ, RZ, UR4 ;  /* 0x00000004ff027e24 */ /* 0x000fe2000f8e00ff */
[----:B------:R-:W-:Y:S04]  /*5fe0*/  MOV R3, UR5 ;  /* 0x0000000500037c02 */ /* 0x000fe80008000f00 */
[----:B------:R-:W2:Y:S01]  /*5ff0*/  @!UP0 LDCU UR4, c[0x0][0x880] ;  /* 0x00011000ff0487ac */ /* 0x000ea20008000800 */
[----:B-1---5:R3:W5:Y:S02]  /*6000*/  @P3 LDG.E R73, desc[UR8][R2.64] ;  /* 0x0000000802493981 */ /* 0x022764000c1e1900 */
[----:B--23--:R-:W-:Y:S02]  /*6010*/  @!P3 IMAD.U32 R73, RZ, RZ, UR4 ;  /* 0x00000004ff49be24 */ /* 0x00cfe4000f8e00ff */
.L_x_103:
[----:B------:R-:W-:Y:S05]  /*6020*/  @!P4 BRA `(.L_x_104) ;  /* 0x000000000024c947 */ /* 0x000fea0003800000 */
[----:B------:R-:W-:Y:S01]  /*6030*/  ISETP.NE.U32.AND P3, PT, R138, RZ, PT ;  /* 0x000000ff8a00720c */ /* 0x000fe20003f65070 */
[----:B------:R-:W2:Y:S03]  /*6040*/  LDCU.64 UR4, c[0x0][0x358] ;  /* 0x00006b00ff0477ac */ /* 0x000ea60008000a00 */
[----:B------:R-:W-:Y:S11]  /*6050*/  ISETP.NE.AND.EX P3, PT, R139, RZ, PT, P3 ;  /* 0x000000ff8b00720c */ /* 0x000ff60003f65330 */
[----:B------:R-:W-:Y:S02]  /*6060*/  @!UPT UIADD3 URZ, UPT, UPT, URZ, URZ, URZ ;  /* 0x000000fffffff290 */ /* 0x000fe4000fffe0ff */
[----:B------:R-:W3:Y:S01]  /*6070*/  @P3 LDC.64 R2, c[0x0][0x8a8] ;  /* 0x00022a00ff023b82 */ /* 0x000ee20000000a00 */
[----:B-1----:R-:W-:Y:S04]  /*6080*/  @P3 IMAD R0, R156, UR36, RZ ;  /* 0x000000249c003c24 */ /* 0x002fe8000f8e02ff */
[----:B---3--:R-:W-:Y:S05]  /*6090*/  @P3 IMAD.WIDE R2, R0, 0x4, R2 ;  /* 0x0000000400023825 */ /* 0x008fea00078e0202 */
[----:B--2--5:R2:W5:Y:S02]  /*60a0*/  @P3 LDG.E R70, desc[UR4][R2.64] ;  /* 0x0000000402463981 */ /* 0x024564000c1e1900 */
[----:B--2---:R-:W3:Y:S02]  /*60b0*/  @!P3 LDC R70, c[0x0][0x8a0] ;  /* 0x00022800ff46bb82 */ /* 0x004ee40000000800 */
.L_x_104:
[----:B-----5:R-:W-:Y:S01]  /*60c0*/  FSETP.NEU.AND P4, PT, R73, RZ, PT ;  /* 0x000000ff4900720b */ /* 0x020fe20003f8d000 */
[----:B------:R-:W-:Y:S01]  /*60d0*/  BSSY B1, `(.L_x_105) ;  /* 0x0000047000017945 */ /* 0x000fe20003800000 */
[----:B------:R-:W-:Y:S01]  /*60e0*/  SEL R5, RZ, 0xffffffff, P2 ;  /* 0xffffffffff057807 */ /* 0x000fe20001000000 */
[----:B------:R-:W-:Y:S01]  /*60f0*/  IMAD.MOV.U32 R181, RZ, RZ, 0x1 ;  /* 0x00000001ffb57424 */ /* 0x000fe200078e00ff */
[----:B------:R-:W-:Y:S01]  /*6100*/  LOP3.LUT P3, RZ, R158, 0xff, RZ, 0xc0, !PT ;  /* 0x000000ff9eff7812 */ /* 0x000fe2000786c0ff */
[----:B------:R-:W-:Y:S01]  /*6110*/  IMAD R71, R68, 0x100, R69 ;  /* 0x0000010044477824 */ /* 0x000fe200078e0245 */
[----:B-1----:R-:W-:Y:S02]  /*6120*/  @P1 SEL R0, RZ, 0xffffffff, P4 ;  /* 0xffffffffff001807 */ /* 0x002fe40002000000 */
[----:B------:R-:W-:Y:S02]  /*6130*/  CS2R R154, SRZ ;  /* 0x00000000009a7805 */ /* 0x000fe4000001ff00 */
[----:B------:R-:W-:Y:S02]  /*6140*/  LEA R3, R168, UR44, 0x3 ;  /* 0x0000002ca8037c11 */ /* 0x000fe4000f8e18ff */
[----:B------:R-:W-:Y:S02]  /*6150*/  CS2R R152, SRZ ;  /* 0x0000000000987805 */ /* 0x000fe4000001ff00 */
[----:B------:R-:W-:Y:S02]  /*6160*/  @P0 SEL R0, R5, R0, !P3 ;  /* 0x0000000005000207 */ /* 0x000fe40005800000 */
[----:B------:R-:W-:Y:S02]  /*6170*/  CS2R R150, SRZ ;  /* 0x0000000000967805 */ /* 0x000fe4000001ff00 */
[----:B------:R-:W-:Y:S02]  /*6180*/  LEA R163, R68, UR44, 0x3 ;  /* 0x0000002c44a37c11 */ /* 0x000fe4000f8e18ff */
[----:B------:R-:W-:Y:S02]  /*6190*/  CS2R R148, SRZ ;  /* 0x0000000000947805 */ /* 0x000fe4000001ff00 */
[----:B------:R-:W-:Y:S02]  /*61a0*/  @P1 LOP3.LUT R0, R0, 0x1, RZ, 0xc0, !PT ;  /* 0x0000000100001812 */ /* 0x000fe400078ec0ff */
[----:B------:R-:W-:Y:S02]  /*61b0*/  CS2R R146, SRZ ;  /* 0x0000000000927805 */ /* 0x000fe4000001ff00 */
[----:B------:R-:W-:Y:S02]  /*61c0*/  SHF.L.U32 R2, R170, 0x1f, RZ ;  /* 0x0000001faa027819 */ /* 0x000fe400000006ff */
[----:B------:R-:W-:Y:S02]  /*61d0*/  CS2R R144, SRZ ;  /* 0x0000000000907805 */ /* 0x000fe4000001ff00 */
[----:B------:R-:W-:Y:S02]  /*61e0*/  ISETP.NE.U32.OR P6, PT, R0, 0x1, !P1 ;  /* 0x000000010000780c */ /* 0x000fe40004fc5470 */
[----:B------:R-:W-:Y:S02]  /*61f0*/  CS2R R142, SRZ ;  /* 0x00000000008e7805 */ /* 0x000fe4000001ff00 */
[----:B------:R-:W-:Y:S02]  /*6200*/  PLOP3.LUT P2, PT, PT, PT, UP1, 0x80, 0x8 ;  /* 0x000000000008781c */ /* 0x000fe40003f4f018 */
[----:B------:R-:W-:Y:S02]  /*6210*/  CS2R R140, SRZ ;  /* 0x00000000008c7805 */ /* 0x000fe4000001ff00 */
[----:B------:R-:W-:Y:S02]  /*6220*/  SEL R0, RZ, 0xffffffff, P4 ;  /* 0xffffffffff007807 */ /* 0x000fe40002000000 */
[----:B------:R-:W-:Y:S03]  /*6230*/  P2R R189, PR, RZ, 0x40 ;  /* 0x00000040ffbd7803 */ /* 0x000fe60000000000 */
[----:B------:R-:W-:Y:S04]  /*6240*/  @P6 SHF.L.U32 R4, R167, 0x1f, RZ ;  /* 0x0000001fa7046819 */ /* 0x000fe800000006ff */
[----:B------:R-:W-:Y:S01]  /*6250*/  @P2 SEL R0, R5, R0, !P3 ;  /* 0x0000000005002207 */ /* 0x000fe20005800000 */
[----:B------:R-:W1:Y:S03]  /*6260*/  @P6 SYNCS.PHASECHK.TRANS64.TRYWAIT P1, [R3+URZ+0x30], R4 ;  /* 0x00003004030065a7 */ /* 0x000e6600080211ff */
[----:B------:R-:W-:Y:S04]  /*6270*/  LOP3.LUT R0, R0, 0x1, RZ, 0xc0, !PT ;  /* 0x0000000100007812 */ /* 0x000fe800078ec0ff */
[----:B------:R-:W-:Y:S04]  /*6280*/  ISETP.NE.U32.AND P5, PT, R0, 0x1, PT ;  /* 0x000000010000780c */ /* 0x000fe80003fa5070 */
[----:B------:R-:W-:Y:S01]  /*6290*/  P2R R182, PR, RZ, 0x20 ;  /* 0x00000020ffb67803 */ /* 0x000fe20000000000 */
[----:B------:R2:W4:Y:S01]  /*62a0*/  SYNCS.PHASECHK.TRANS64.TRYWAIT P0, [R163+URZ+0xa0], R2 ;  /* 0x0000a002a30075a7 */ /* 0x00052200080011ff */
[----:B-1----:R-:W-:Y:S01]  /*62b0*/  @P6 SEL R181, RZ, 0x1, !P1 ;  /* 0x00000001ffb56807 */ /* 0x002fe20004800000 */
[----:B--2---:R-:W-:Y:S06]  /*62c0*/  @!P6 BRA `(.L_x_106) ;  /* 0x00000000009ce947 */ /* 0x004fec0003800000 */
[----:B------:R-:W-:Y:S01]  /*62d0*/  @P5 IMAD R7, R168, 0x2000, R173 ;  /* 0x00002000a8075824 */ /* 0x000fe200078e02ad */
[----:B------:R-:W-:Y:S01]  /*62e0*/  ISETP.NE.AND P1, PT, R181, RZ, PT ;  /* 0x000000ffb500720c */ /* 0x000fe20003f25270 */
[----:B------:R-:W-:Y:S01]  /*62f0*/  BSSY B0, `(.L_x_107) ;  /* 0x0000010000007945 */ /* 0x000fe20003800000 */
[----:B------:R-:W-:Y:S01]  /*6300*/  CS2R R142, SRZ ;  /* 0x00000000008e7805 */ /* 0x000fe2000001ff00 */
[--C-:B------:R-:W-:Y:S01]  /*6310*/  @P5 IMAD R6, R174, -0x10, R7.reuse ;  /* 0xfffffff0ae065824 */ /* 0x100fe200078e0207 */
[----:B------:R-:W-:Y:S01]  /*6320*/  CS2R R140, SRZ ;  /* 0x00000000008c7805 */ /* 0x000fe2000001ff00 */
[----:B------:R-:W-:Y:S01]  /*6330*/  @P5 IMAD R5, R172, -0x10, R7 ;  /* 0xfffffff0ac055824 */ /* 0x000fe200078e0207 */
[----:B------:R-:W-:Y:S01]  /*6340*/  CS2R R150, SRZ ;  /* 0x0000000000967805 */ /* 0x000fe2000001ff00 */
[----:B------:R-:W-:Y:S01]  /*6350*/  @P5 IMAD R4, R171, 0x10, R6 ;  /* 0x00000010ab045824 */ /* 0x000fe200078e0206 */
[----:B------:R-:W-:Y:S02]  /*6360*/  CS2R R148, SRZ ;  /* 0x0000000000947805 */ /* 0x000fe4000001ff00 */
[----:B------:R-:W-:Y:S02]  /*6370*/  CS2R R146, SRZ ;  /* 0x0000000000927805 */ /* 0x000fe4000001ff00 */
[----:B------:R-:W-:Y:S02]  /*6380*/  CS2R R144, SRZ ;  /* 0x0000000000907805 */ /* 0x000fe4000001ff00 */
[----:B------:R-:W-:Y:S02]  /*6390*/  CS2R R154, SRZ ;  /* 0x00000000009a7805 */ /* 0x000fe4000001ff00 */
[----:B------:R-:W-:Y:S01]  /*63a0*/  CS2R R152, SRZ ;  /* 0x0000000000987805 */ /* 0x000fe2000001ff00 */
[----:B------:R-:W-:Y:S06]  /*63b0*/  @P1 BRA `(.L_x_108) ;  /* 0x00000000000c1947 */ /* 0x000fec0003800000 */
[----:B------:R-:W-:Y:S04]  /*63c0*/  SHF.L.U32 R0, R167, 0x1f, RZ ;  /* 0x0000001fa7007819 */ /* 0x000fe800000006ff */
[----:B------:R-:W1:Y:S02]  /*63d0*/  SYNCS.PHASECHK.TRANS64.TRYWAIT P1, [R3+URZ+0x30], R0 ;  /* 0x00003000030075a7 */ /* 0x000e6400080211ff */
[----:B-1----:R-:W-:Y:S05]  /*63e0*/  @!P1 BRA `(.L_x_109) ;  /* 0x0000006000749947 */ /* 0x002fea0003800000 */
.L_x_108:
[----:B------:R-:W-:Y:S05]  /*63f0*/  BSYNC B0 ;  /* 0x0000000000007941 */ /* 0x000fea0003800000 */
.L_x_107:
[----:B------:R-:W-:Y:S01]  /*6400*/  ISETP.NE.AND P1, PT, R182, RZ, PT ;  /* 0x000000ffb600720c */ /* 0x000fe20003f25270 */
[----:B-1----:R-:W-:Y:S02]  /*6410*/  VIADD R3, R3, 0x50 ;  /* 0x0000005003037836 */ /* 0x002fe40000000000 */
[----:B------:R-:W-:Y:S02]  /*6420*/  IMAD.U32 R0, RZ, RZ, UR45 ;  /* 0x0000002dff007e24 */ /* 0x000fe4000f8e00ff */
[----:B------:R-:W-:Y:S03]  /*6430*/  VIADD R168, R168, 0x1 ;  /* 0x00000001a8a87836 */ /* 0x000fe60000000000 */
[----:B------:R-:W-:Y:S05]  /*6440*/  PRMT R0, R0, 0x654, R3 ;  /* 0x0000065400007816 */ /* 0x000fea0000000003 */
[----:B------:R1:W2:Y:S04]  /*6450*/  @P1 LDS.128 R140, [R7] ;  /* 0x00000000078c1984 */ /* 0x0002a80000000c00 */
[----:B------:R1:W1:Y:S04]  /*6460*/  @P1 LDS.128 R148, [R5+0x20] ;  /* 0x0000200005941984 */ /* 0x0002680000000c00 */
[----:B------:R1:W1:Y:S04]  /*6470*/  @P1 LDS.128 R144, [R6+0x10] ;  /* 0x0000100006901984 */ /* 0x0002680000000c00 */
[----:B------:R1:W1:Y:S01]  /*6480*/  @P1 LDS.128 R152, [R4+0x10] ;  /* 0x0000100004981984 */ /* 0x0002620000000c00 */
[C---:B------:R-:W-:Y:S01]  /*6490*/  ISETP.NE.AND P1, PT, R168.reuse, 0x4, PT ;  /* 0x00000004a800780c */ /* 0x040fe20003f25270 */
[----:B------:R-:W-:Y:S01]  /*64a0*/  @!PT LDS RZ, [RZ] ;  /* 0x00000000fffff984 */ /* 0x000fe20000000800 */
[----:B------:R-:W-:Y:S01]  /*64b0*/  @!PT LDS RZ, [RZ] ;  /* 0x00000000fffff984 */ /* 0x000fe20000000800 */
[----:B------:R-:W-:Y:S01]  /*64c0*/  @!PT LDS RZ, [RZ] ;  /* 0x00000000fffff984 */ /* 0x000fe20000000800 */
[----:B------:R-:W-:Y:S01]  /*64d0*/  @!PT LDS RZ, [RZ] ;  /* 0x00000000fffff984 */ /* 0x000fe20000000800 */
[----:B------:R5:W-:Y:S06]  /*64e0*/  MEMBAR.ALL.CTA ;  /* 0x0000000000007992 */ /* 0x000bec0000008000 */
[----:B-----5:R-:W5:Y:S01]  /*64f0*/  FENCE.VIEW.ASYNC.S ;  /* 0x00000000000073c6 */ /* 0x020f620000000000 */
[----:B------:R-:W-:Y:S01]  /*6500*/  SEL R168, R168, RZ, P1 ;  /* 0x000000ffa8a87207 */ /* 0x000fe20000800000 */
[----:B-----5:R5:W-:Y:S02]  /*6510*/  SYNCS.ARRIVE.TRANS64.RED.A1T0 RZ, [R0+URZ], RZ ;  /* 0x000000ff00ff79a7 */ /* 0x020be400081004ff */
[----:B-----5:R-:W-:Y:S04]  /*6520*/  SEL R0, RZ, 0x1, P1 ;  /* 0x00000001ff007807 */ /* 0x020fe80000800000 */
[----:B--2---:R-:W-:Y:S02]  /*6530*/  LOP3.LUT R167, R167, R0, RZ, 0x3c, !PT ;  /* 0x00000000a7a77212 */ /* 0x004fe400078e3cff */
.L_x_106:
[----:B------:R-:W-:Y:S05]  /*6540*/  BSYNC B1 ;  /* 0x0000000000017941 */ /* 0x000fea0003800000 */
.L_x_105:
[----:B------:R-:W-:Y:S04]  /*6550*/  SHF.R.U32.HI R0, RZ, 0x15, R71 ;  /* 0x00000015ff007819 */ /* 0x000fe80000011647 */
[----:B------:R-:W-:Y:S01]  /*6560*/  LOP3.LUT P1, RZ, R0, 0x3, R159, 0x48, !PT ;  /* 0x0000000300ff7812 */ /* 0x000fe2000782489f */
[----:B------:R-:W-:Y:S01]  /*6570*/  @!UPT UIADD3 URZ, UPT, UPT, URZ, URZ, URZ ;  /* 0x000000fffffff290 */ /* 0x000fe2000fffe0ff */
[----:B----4-:R-:W-:Y:S11]  /*6580*/  @P0 BRA `(.L_x_110) ;  /* 0x0000000000080947 */ /* 0x010ff60003800000 */
[----:B------:R-:W2:Y:S02]  /*6590*/  SYNCS.PHASECHK.TRANS64.TRYWAIT P0, [R163+URZ+0xa0], R2 ;  /* 0x0000a002a30075a7 */ /* 0x000ea400080011ff */
[----:B--2---:R-:W-:Y:S05]  /*65a0*/  @!P0 BRA `(.L_x_111) ;  /* 0x0000006000188947 */ /* 0x004fea0003800000 */
.L_x_110:
[----:B------:R-:W-:Y:S04]  /*65b0*/  BSSY.RECONVERGENT B6, `(.L_x_112) ;  /* 0x0000012000067945 */ /* 0x000fe80003800200 */
[----:B------:R-:W-:Y:S05]  /*65c0*/  @!P1 BRA `(.L_x_113) ;  /* 0x0000000000409947 */ /* 0x000fea0003800000 */
[----:B------:R-:W1:Y:S01]  /*65d0*/  LDCU.64 UR8, c[0x4][0x78] ;  /* 0x01000f00ff0877ac */ /* 0x000e620008000a00 */
[----:B------:R-:W-:Y:S01]  /*65e0*/  MOV R3, 0x0 ;  /* 0x0000000000037802 */ /* 0x000fe20000000f00 */
[----:B------:R-:W-:Y:S02]  /*65f0*/  HFMA2 R12, -RZ, RZ, 0, 5.9604644775390625e-08 ;  /* 0x00000001ff0c7431 */ /* 0x000fe400000001ff */
[----:B------:R-:W-:Y:S02]  /*6600*/  IMAD.MOV.U32 R8, RZ, RZ, 0x192 ;  /* 0x00000192ff087424 */ /* 0x000fe400078e00ff */
[----:B------:R-:W-:Y:S01]  /*6610*/  IMAD.MOV.U32 R13, RZ, RZ, RZ ;  /* 0x000000ffff0d7224 */ /* 0x000fe200078e00ff */
[----:B------:R-:W4:Y:S01]  /*6620*/  LDCU.64 UR6, c[0x4][0x80] ;  /* 0x01001000ff0677ac */ /* 0x000f220008000a00 */
[----:B--2---:R-:W2:Y:S01]  /*6630*/  LDC.64 R2, c[0x4][R3] ;  /* 0x0100000003027b82 */ /* 0x004ea20000000a00 */
[----:B------:R-:W5:Y:S01]  /*6640*/  LDCU.64 UR4, c[0x4][0x18] ;  /* 0x01000300ff0477ac */ /* 0x000f620008000a00 */
[----:B-1----:R-:W-:Y:S01]  /*6650*/  MOV R5, UR9 ;  /* 0x0000000900057c02 */ /* 0x002fe20008000f00 */
[----:B------:R-:W-:Y:S01]  /*6660*/  IMAD.U32 R4, RZ, RZ, UR8 ;  /* 0x00000008ff047e24 */ /* 0x000fe2000f8e00ff */
[----:B----4-:R-:W-:Y:S01]  /*6670*/  MOV R7, UR7 ;  /* 0x0000000700077c02 */ /* 0x010fe20008000f00 */
[----:B------:R-:W-:Y:S01]  /*6680*/  IMAD.U32 R6, RZ, RZ, UR6 ;  /* 0x00000006ff067e24 */ /* 0x000fe2000f8e00ff */
[----:B-----5:R-:W-:Y:S01]  /*6690*/  MOV R11, UR5 ;  /* 0x00000005000b7c02 */ /* 0x020fe20008000f00 */
[----:B------:R-:W-:Y:S02]  /*66a0*/  IMAD.U32 R10, RZ, RZ, UR4 ;  /* 0x00000004ff0a7e24 */ /* 0x000fe4000f8e00ff */
[----:B------:R-:W-:Y:S07]  /*66b0*/  LEPC R20, `(.L_x_113) ;  /* 0x000000001014794e */ /* 0x000fee0000000000 */
[----:B--23--:R-:W-:Y:S05]  /*66c0*/  CALL.ABS.NOINC R2 ;  /* 0x0000000002007343 */ /* 0x00cfea0003c00000 */
.L_x_113:
[----:B------:R-:W-:Y:S05]  /*66d0*/  BSYNC.RECONVERGENT B6 ;  /* 0x0000000000067941 */ /* 0x000fea0003800200 */
.L_x_112:
[-C--:B------:R-:W-:Y:S01]  /*66e0*/  F2FP.F16.E5M2.UNPACK_B R74, R140.reuse ;  /* 0x0000008cff4a723e */ /* 0x080fe200020004ff */
[----:B------:R-:W-:Y:S05]  /*66f0*/  WARPSYNC.ALL ;  /* 0x0000000000007948 */ /* 0x000fea0003800000 */
[----:B------:R-:W-:Y:S01]  /*6700*/  R2UR UR4, R71 ;  /* 0x00000000470472ca */ /* 0x000fe200000e0000 */
[--C-:B------:R-:W-:Y:S01]  /*6710*/  HADD2.F32 R72, -RZ, R74.reuse.H0_H0 ;  /* 0x2000004aff487230 */ /* 0x100fe20000004100 */
[----:B------:R-:W-:Y:S01]  /*6720*/  F2FP.F16.E5M2.UNPACK_B R76, R140.H1 ;  /* 0x0000008cff4c723e */ /* 0x000fe200030004ff */
[----:B------:R-:W-:Y:S01]  /*6730*/  HADD2.F32 R75, -RZ, R74.H1_H1 ;  /* 0x3000004aff4b7230 */ /* 0x000fe20000004100 */
[-C--:B------:R-:W-:Y:S01]  /*6740*/  F2FP.F16.E5M2.UNPACK_B R78, R141.reuse ;  /* 0x0000008dff4e723e */ /* 0x080fe200020004ff */
[----:B------:R-:W-:Y:S01]  /*6750*/  BSSY.RECONVERGENT B0, `(.L_x_114) ;  /* 0x000011d000007945 */ /* 0x000fe20003800200 */
[----:B------:R-:W-:Y:S01]  /*6760*/  F2FP.F16.E5M2.UNPACK_B R80, R141.H1 ;  /* 0x0000008dff50723e */ /* 0x000fe200030004ff */
[----:B------:R-:W-:Y:S01]  /*6770*/  HADD2.F32 R74, -RZ, R76.H0_H0 ;  /* 0x2000004cff4a7230 */ /* 0x000fe20000004100 */
[-C--:B------:R-:W-:Y:S01]  /*6780*/  F2FP.F16.E5M2.UNPACK_B R82, R142.reuse ;  /* 0x0000008eff52723e */ /* 0x080fe200020004ff */
[--C-:B------:R-:W-:Y:S01]  /*6790*/  HADD2.F32 R77, -RZ, R78.reuse.H0_H0 ;  /* 0x2000004eff4d7230 */ /* 0x100fe20000004100 */
[----:B------:R-:W-:Y:S01]  /*67a0*/  F2FP.F16.E5M2.UNPACK_B R84, R142.H1 ;  /* 0x0000008eff54723e */ /* 0x000fe200030004ff */
[----:B------:R-:W-:Y:S01]  /*67b0*/  HADD2.F32 R78, -RZ, R78.H1_H1 ;  /* 0x3000004eff4e7230 */ /* 0x000fe20000004100 */
[-C--:B------:R-:W-:Y:S01]  /*67c0*/  F2FP.F16.E5M2.UNPACK_B R86, R143.reuse ;  /* 0x0000008fff56723e */ /* 0x080fe200020004ff */
[----:B-1----:R-:W3:Y:S01]  /*67d0*/  LDTM.x64 R4, tmem[UR4] ;  /* 0x00000004000479ee */ /* 0x002ee20008340000 */
[----:B------:R-:W-:Y:S01]  /*67e0*/  F2FP.F16.E5M2.UNPACK_B R88, R143.H1 ;  /* 0x0000008fff58723e */ /* 0x000fe200030004ff */
[----:B------:R-:W-:Y:S01]  /*67f0*/  HADD2.F32 R76, -RZ, R76.H1_H1 ;  /* 0x3000004cff4c7230 */ /* 0x000fe20000004100 */
[-C--:B------:R-:W-:Y:S01]  /*6800*/  F2FP.F16.E5M2.UNPACK_B R90, R144.reuse ;  /* 0x00000090ff5a723e */ /* 0x080fe200020004ff */
[----:B------:R-:W-:Y:S01]  /*6810*/  HADD2.F32 R79, -RZ, R80.H0_H0 ;  /* 0x20000050ff4f7230 */ /* 0x000fe20000004100 */
[----:B------:R-:W-:Y:S01]  /*6820*/  F2FP.F16.E5M2.UNPACK_B R92, R144.H1 ;  /* 0x00000090ff5c723e */ /* 0x000fe200030004ff */
[--C-:B------:R-:W-:Y:S01]  /*6830*/  HADD2.F32 R81, -RZ, R82.reuse.H0_H0 ;  /* 0x20000052ff517230 */ /* 0x100fe20000004100 */
[----:B------:R-:W-:Y:S01]  /*6840*/  SHF.L.U32 R188, R166, 0x4, RZ ;  /* 0x00000004a6bc7819 */ /* 0x000fe200000006ff */
[----:B------:R-:W-:Y:S01]  /*6850*/  HADD2.F32 R82, -RZ, R82.H1_H1 ;  /* 0x30000052ff527230 */ /* 0x000fe20000004100 */
[----:B------:R-:W-:Y:S01]  /*6860*/  SHF.L.U32 R190, R165, 0x4, RZ ;  /* 0x00000004a5be7819 */ /* 0x000fe200000006ff */
[--C-:B------:R-:W-:Y:S01]  /*6870*/  HADD2.F32 R85, -RZ, R86.reuse.H0_H0 ;  /* 0x20000056ff557230 */ /* 0x100fe20000004100 */
[C---:B------:R-:W-:Y:S01]  /*6880*/  IADD3 R178, PT, PT, R173.reuse, R188, RZ ;  /* 0x000000bcadb27210 */ /* 0x040fe20007ffe0ff */
[----:B------:R-:W-:Y:S01]  /*6890*/  HADD2.F32 R86, -RZ, R86.H1_H1 ;  /* 0x30000056ff567230 */ /* 0x000fe20000004100 */
[----:B------:R-:W-:Y:S01]  /*68a0*/  IADD3 R180, PT, PT, R173, R190, RZ ;  /* 0x000000beadb47210 */ /* 0x000fe20007ffe0ff */
[--C-:B------:R-:W-:Y:S01]  /*68b0*/  HADD2.F32 R89, -RZ, R90.reuse.H0_H0 ;  /* 0x2000005aff597230 */ /* 0x100fe20000004100 */
[----:B------:R-:W-:Y:S01]  /*68c0*/  SHF.L.U32 R183, R171, 0x4, RZ ;  /* 0x00000004abb77819 */ /* 0x000fe200000006ff */
[----:B------:R-:W-:Y:S01]  /*68d0*/  HADD2.F32 R90, -RZ, R90.H1_H1 ;  /* 0x3000005aff5a7230 */ /* 0x000fe20000004100 */
[----:B------:R-:W-:Y:S01]  /*68e0*/  F2FP.F16.E5M2.UNPACK_B R94, R145 ;  /* 0x00000091ff5e723e */ /* 0x000fe200020004ff */
[----:B------:R-:W-:Y:S01]  /*68f0*/  HADD2.F32 R80, -RZ, R80.H1_H1 ;  /* 0x30000050ff507230 */ /* 0x000fe20000004100 */
[----:B------:R-:W-:Y:S01]  /*6900*/  F2FP.F16.E5M2.UNPACK_B R98, R146 ;  /* 0x00000092ff62723e */ /* 0x000fe200020004ff */
[----:B------:R-:W-:Y:S01]  /*6910*/  HADD2.F32 R83, -RZ, R84.H0_H0 ;  /* 0x20000054ff537230 */ /* 0x000fe20000004100 */
[----:B------:R-:W-:Y:S01]  /*6920*/  F2FP.F16.E5M2.UNPACK_B R102, R147 ;  /* 0x00000093ff66723e */ /* 0x000fe200020004ff */
[--C-:B------:R-:W-:Y:S01]  /*6930*/  HADD2.F32 R93, -RZ, R94.reuse.H0_H0 ;  /* 0x2000005eff5d7230 */ /* 0x100fe20000004100 */
[----:B------:R-:W-:Y:S01]  /*6940*/  F2FP.F16.E5M2.UNPACK_B R106, R148 ;  /* 0x00000094ff6a723e */ /* 0x000fe200020004ff */
[C---:B---3--:R-:W-:Y:S01]  /*6950*/  FMUL R0, R70.reuse, R4 ;  /* 0x0000000446007220 */ /* 0x048fe20000400000 */
[C---:B--2---:R-:W-:Y:S01]  /*6960*/  FMUL R2, R70.reuse, R5 ;  /* 0x0000000546027220 */ /* 0x044fe20000400000 */
[C---:B------:R-:W-:Y:S01]  /*6970*/  FMUL R4, R70.reuse, R8 ;  /* 0x0000000846047220 */ /* 0x040fe20000400000 */
[C---:B------:R-:W-:Y:S01]  /*6980*/  FMUL R5, R70.reuse, R9 ;  /* 0x0000000946057220 */ /* 0x040fe20000400000 */
[C---:B------:R-:W-:Y:S01]  /*6990*/  FFMA R0, R73.reuse, R72, R0 ;  /* 0x0000004849007223 */ /* 0x040fe20000000000 */
[C---:B------:R-:W-:Y:S01]  /*69a0*/  FFMA R2, R73.reuse, R75, R2 ;  /* 0x0000004b49027223 */ /* 0x040fe20000000002 */
[C---:B------:R-:W-:Y:S01]  /*69b0*/  FMUL R8, R70.reuse, R12 ;  /* 0x0000000c46087220 */ /* 0x040fe20000400000 */
[C---:B------:R-:W-:Y:S01]  /*69c0*/  FMUL R9, R70.reuse, R13 ;  /* 0x0000000d46097220 */ /* 0x040fe20000400000 */
[C---:B------:R-:W-:Y:S01]  /*69d0*/  FMUL R12, R70.reuse, R16 ;  /* 0x00000010460c7220 */ /* 0x040fe20000400000 */
[C---:B------:R-:W-:Y:S01]  /*69e0*/  FMUL R13, R70.reuse, R17 ;  /* 0x00000011460d7220 */ /* 0x040fe20000400000 */
[C---:B------:R-:W-:Y:S01]  /*69f0*/  FMUL R16, R70.reuse, R20 ;  /* 0x0000001446107220 */ /* 0x040fe20000400000 */
[C---:B------:R-:W-:Y:S01]  /*6a00*/  FMUL R17, R70.reuse, R21 ;  /* 0x0000001546117220 */ /* 0x040fe20000400000 */
[----:B------:R-:W-:Y:S02]  /*6a10*/  HADD2.F32 R94, -RZ, R94.H1_H1 ;  /* 0x3000005eff5e7230 */ /* 0x000fe40000004100 */
[C---:B------:R-:W-:Y:S01]  /*6a20*/  FMUL R20, R70.reuse, R24 ;  /* 0x0000001846147220 */ /* 0x040fe20000400000 */
[C---:B------:R-:W-:Y:S01]  /*6a30*/  FMUL R21, R70.reuse, R25 ;  /* 0x0000001946157220 */ /* 0x040fe20000400000 */
[--C-:B------:R-:W-:Y:S02]  /*6a40*/  HADD2.F32 R97, -RZ, R98.reuse.H0_H0 ;  /* 0x20000062ff617230 */ /* 0x100fe40000004100 */
[C---:B------:R-:W-:Y:S01]  /*6a50*/  FMUL R24, R70.reuse, R28 ;  /* 0x0000001c46187220 */ /* 0x040fe20000400000 */
[----:B------:R-:W-:Y:S02]  /*6a60*/  HADD2.F32 R98, -RZ, R98.H1_H1 ;  /* 0x30000062ff627230 */ /* 0x000fe40000004100 */
[C---:B------:R-:W-:Y:S01]  /*6a70*/  FMUL R25, R70.reuse, R29 ;  /* 0x0000001d46197220 */ /* 0x040fe20000400000 */
[--C-:B------:R-:W-:Y:S02]  /*6a80*/  HADD2.F32 R101, -RZ, R102.reuse.H0_H0 ;  /* 0x20000066ff657230 */ /* 0x100fe40000004100 */
[C---:B------:R-:W-:Y:S01]  /*6a90*/  FMUL R28, R70.reuse, R32 ;  /* 0x00000020461c7220 */ /* 0x040fe20000400000 */
[----:B------:R-:W-:Y:S02]  /*6aa0*/  HADD2.F32 R102, -RZ, R102.H1_H1 ;  /* 0x30000066ff667230 */ /* 0x000fe40000004100 */
[C---:B------:R-:W-:Y:S01]  /*6ab0*/  FMUL R29, R70.reuse, R33 ;  /* 0x00000021461d7220 */ /* 0x040fe20000400000 */
[--C-:B------:R-:W-:Y:S02]  /*6ac0*/  HADD2.F32 R105, -RZ, R106.reuse.H0_H0 ;  /* 0x2000006aff697230 */ /* 0x100fe40000004100 */
[C---:B------:R-:W-:Y:S01]  /*6ad0*/  FMUL R32, R70.reuse, R36 ;  /* 0x0000002446207220 */ /* 0x040fe20000400000 */
[----:B------:R-:W-:Y:S01]  /*6ae0*/  F2FP.F16.E5M2.UNPACK_B R96, R145.H1 ;  /* 0x00000091ff60723e */ /* 0x000fe200030004ff */
[----:B------:R-:W-:Y:S02]  /*6af0*/  HADD2.F32 R106, -RZ, R106.H1_H1 ;  /* 0x3000006aff6a7230 */ /* 0x000fe40000004100 */
[C---:B------:R-:W-:Y:S01]  /*6b00*/  FMUL R33, R70.reuse, R37 ;  /* 0x0000002546217220 */ /* 0x040fe20000400000 */
[C---:B------:R-:W-:Y:S01]  /*6b10*/  FMUL R36, R70.reuse, R40 ;  /* 0x0000002846247220 */ /* 0x040fe20000400000 */
[----:B------:R-:W-:Y:S01]  /*6b20*/  F2FP.F16.E5M2.UNPACK_B R100, R146.H1 ;  /* 0x00000092ff64723e */ /* 0x000fe200030004ff */
        /* <DEDUP_REMOVED lines=8> */
[----:B------:R-:W-:Y:S01]  /*6bb0*/  F2FP.F16.E5M2.UNPACK_B R110, R149 ;  /* 0x00000095ff6e723e */ /* 0x000fe200020004ff */
[C---:B------:R-:W-:Y:S01]  /*6bc0*/  FMUL R49, R70.reuse, R53 ;  /* 0x0000003546317220 */ /* 0x040fe20000400000 */
[C---:B------:R-:W-:Y:S01]  /*6bd0*/  FMUL R52, R70.reuse, R56 ;  /* 0x0000003846347220 */ /* 0x040fe20000400000 */
[----:B------:R-:W-:Y:S01]  /*6be0*/  F2FP.F16.E5M2.UNPACK_B R112, R149.H1 ;  /* 0x00000095ff70723e */ /* 0x000fe200030004ff */
[C---:B------:R-:W-:Y:S01]  /*6bf0*/  FMUL R53, R70.reuse, R57 ;  /* 0x0000003946357220 */ /* 0x040fe20000400000 */
[--C-:B------:R-:W-:Y:S02]  /*6c00*/  HADD2.F32 R109, -RZ, R110.reuse.H0_H0 ;  /* 0x2000006eff6d7230 */ /* 0x100fe40000004100 */
[C---:B------:R-:W-:Y:S01]  /*6c10*/  FMUL R56, R70.reuse, R60 ;  /* 0x0000003c46387220 */ /* 0x040fe20000400000 */
[----:B------:R-:W-:Y:S01]  /*6c20*/  F2FP.F16.E5M2.UNPACK_B R114, R150 ;  /* 0x00000096ff72723e */ /* 0x000fe200020004ff */
[----:B------:R-:W-:Y:S02]  /*6c30*/  HADD2.F32 R110, -RZ, R110.H1_H1 ;  /* 0x3000006eff6e7230 */ /* 0x000fe40000004100 */
[C---:B------:R-:W-:Y:S01]  /*6c40*/  FMUL R57, R70.reuse, R61 ;  /* 0x0000003d46397220 */ /* 0x040fe20000400000 */
[C---:B------:R-:W-:Y:S01]  /*6c50*/  FMUL R60, R70.reuse, R64 ;  /* 0x00000040463c7220 */ /* 0x040fe20000400000 */
[----:B------:R-:W-:Y:S01]  /*6c60*/  F2FP.F16.E5M2.UNPACK_B R116, R150.H1 ;  /* 0x00000096ff74723e */ /* 0x000fe200030004ff */
[--C-:B------:R-:W-:Y:S02]  /*6c70*/  HADD2.F32 R113, -RZ, R114.reuse.H0_H0 ;  /* 0x20000072ff717230 */ /* 0x100fe40000004100 */
[C---:B------:R-:W-:Y:S01]  /*6c80*/  FMUL R61, R70.reuse, R65 ;  /* 0x00000041463d7220 */ /* 0x040fe20000400000 */
[----:B------:R-:W-:Y:S02]  /*6c90*/  HADD2.F32 R114, -RZ, R114.H1_H1 ;  /* 0x30000072ff727230 */ /* 0x000fe40000004100 */
[C---:B------:R-:W-:Y:S01]  /*6ca0*/  FMUL R3, R70.reuse, R6 ;  /* 0x0000000646037220 */ /* 0x040fe20000400000 */
[----:B------:R-:W-:Y:S01]  /*6cb0*/  F2FP.F16.E5M2.UNPACK_B R118, R151 ;  /* 0x00000097ff76723e */ /* 0x000fe200020004ff */
[C---:B------:R-:W-:Y:S01]  /*6cc0*/  FMUL R7, R70.reuse, R7 ;  /* 0x0000000746077220 */ /* 0x040fe20000400000 */
[C---:B------:R-:W-:Y:S01]  /*6cd0*/  FMUL R6, R70.reuse, R10 ;  /* 0x0000000a46067220 */ /* 0x040fe20000400000 */
[----:B------:R-:W-:Y:S01]  /*6ce0*/  F2FP.F16.E5M2.UNPACK_B R120, R151.H1 ;  /* 0x00000097ff78723e */ /* 0x000fe200030004ff */
[C---:B------:R-:W-:Y:S01]  /*6cf0*/  FFMA R3, R73.reuse, R74, R3 ;  /* 0x0000004a49037223 */ /* 0x040fe20000000003 */
[C---:B------:R-:W-:Y:S01]  /*6d00*/  FFMA R7, R73.reuse, R76, R7 ;  /* 0x0000004c49077223 */ /* 0x040fe20000000007 */
[----:B------:R-:W-:Y:S01]  /*6d10*/  F2FP.F16.E5M2.UNPACK_B R122, R152 ;  /* 0x00000098ff7a723e */ /* 0x000fe200020004ff */
[C---:B------:R-:W-:Y:S01]  /*6d20*/  FFMA R4, R73.reuse, R77, R4 ;  /* 0x0000004d49047223 */ /* 0x040fe20000000004 */
[C---:B------:R-:W-:Y:S01]  /*6d30*/  FFMA R5, R73.reuse, R78, R5 ;  /* 0x0000004e49057223 */ /* 0x040fe20000000005 */
[----:B------:R-:W-:Y:S01]  /*6d40*/  F2FP.F16.E5M2.UNPACK_B R124, R152.H1 ;  /* 0x00000098ff7c723e */ /* 0x000fe200030004ff */
[----:B------:R-:W-:Y:S01]  /*6d50*/  FFMA R6, R73, R79, R6 ;  /* 0x0000004f49067223 */ /* 0x000fe20000000006 */
[----:B------:R-:W-:Y:S01]  /*6d60*/  F2FP.SATFINITE.E5M2.F32.PACK_AB_MERGE_C R179, R7, R3, RZ ;  /* 0x0000000307b3723e */ /* 0x000fe200048060ff */
[--C-:B------:R-:W-:Y:S02]  /*6d70*/  HADD2.F32 R117, -RZ, R118.reuse.H0_H0 ;  /* 0x20000076ff757230 */ /* 0x100fe40000004100 */
[----:B------:R-:W-:Y:S01]  /*6d80*/  FMUL R11, R70, R11 ;  /* 0x0000000b460b7220 */ /* 0x000fe20000400000 */
[----:B------:R-:W-:Y:S01]  /*6d90*/  HADD2.F32 R118, -RZ, R118.H1_H1 ;  /* 0x30000076ff767230 */ /* 0x000fe20000004100 */
[----:B------:R-:W-:Y:S01]  /*6da0*/  F2FP.SATFINITE.E5M2.F32.PACK_AB_MERGE_C R184, R2, R0, R179 ;  /* 0x0000000002b8723e */ /* 0x000fe200048060b3 */
[--C-:B------:R-:W-:Y:S01]  /*6db0*/  HADD2.F32 R121, -RZ, R122.reuse.H0_H0 ;  /* 0x2000007aff797230 */ /* 0x100fe20000004100 */
[----:B------:R-:W-:Y:S01]  /*6dc0*/  IADD3 R179, PT, PT, R183, R178, RZ ;  /* 0x000000b2b7b37210 */ /* 0x000fe20007ffe0ff */
[C---:B------:R-:W-:Y:S01]  /*6dd0*/  FFMA R11, R73.reuse, R80, R11 ;  /* 0x00000050490b7223 */ /* 0x040fe2000000000b */
[C---:B------:R-:W-:Y:S01]  /*6de0*/  FFMA R8, R73.reuse, R81, R8 ;  /* 0x0000005149087223 */ /* 0x040fe20000000008 */
[----:B------:R-:W-:Y:S01]  /*6df0*/  FFMA R9, R73, R82, R9 ;  /* 0x0000005249097223 */ /* 0x000fe20000000009 */
[----:B------:R-:W-:Y:S02]  /*6e00*/  HADD2.F32 R122, -RZ, R122.H1_H1 ;  /* 0x3000007aff7a7230 */ /* 0x000fe40000004100 */
[C---:B------:R-:W-:Y:S01]  /*6e10*/  FMUL R10, R70.reuse, R14 ;  /* 0x0000000e460a7220 */ /* 0x040fe20000400000 */
[----:B------:R-:W-:Y:S01]  /*6e20*/  HADD2.F32 R84, -RZ, R84.H1_H1 ;  /* 0x30000054ff547230 */ /* 0x000fe20000004100 */
[----:B------:R-:W-:Y:S01]  /*6e30*/  F2FP.SATFINITE.E5M2.F32.PACK_AB_MERGE_C R185, R11, R6, RZ ;  /* 0x000000060bb9723e */ /* 0x000fe200048060ff */
[C---:B------:R-:W-:Y:S01]  /*6e40*/  FMUL R15, R70.reuse, R15 ;  /* 0x0000000f460f7220 */ /* 0x040fe20000400000 */
[--C-:B------:R-:W-:Y:S02]  /*6e50*/  HADD2.F32 R87, -RZ, R88.reuse.H0_H0 ;  /* 0x20000058ff577230 */ /* 0x100fe40000004100 */
[----:B------:R-:W-:Y:S01]  /*6e60*/  FFMA R10, R73, R83, R10 ;  /* 0x00000053490a7223 */ /* 0x000fe2000000000a */
[----:B------:R-:W-:Y:S01]  /*6e70*/  F2FP.SATFINITE.E5M2.F32.PACK_AB_MERGE_C R185, R5, R4, R185 ;  /* 0x0000000405b9723e */ /* 0x000fe200048060b9 */
[C---:B------:R-:W-:Y:S01]  /*6e80*/  FFMA R15, R73.reuse, R84, R15 ;  /* 0x00000054490f7223 */ /* 0x040fe2000000000f */
[C---:B------:R-:W-:Y:S01]  /*6e90*/  FFMA R12, R73.reuse, R85, R12 ;  /* 0x00000055490c7223 */ /* 0x040fe2000000000c */
[----:B------:R-:W-:Y:S01]  /*6ea0*/  FFMA R13, R73, R86, R13 ;  /* 0x00000056490d7223 */ /* 0x000fe2000000000d */
[----:B------:R-:W-:Y:S02]  /*6eb0*/  HADD2.F32 R88, -RZ, R88.H1_H1 ;  /* 0x30000058ff587230 */ /* 0x000fe40000004100 */
[C---:B------:R-:W-:Y:S01]  /*6ec0*/  FMUL R14, R70.reuse, R18 ;  /* 0x00000012460e7220 */ /* 0x040fe20000400000 */
[----:B------:R-:W-:Y:S01]  /*6ed0*/  F2FP.F16.E5M2.UNPACK_B R126, R153 ;  /* 0x00000099ff7e723e */ /* 0x000fe200020004ff */
[C---:B------:R-:W-:Y:S01]  /*6ee0*/  FMUL R19, R70.reuse, R19 ;  /* 0x0000001346137220 */ /* 0x040fe20000400000 */
[----:B------:R-:W-:Y:S01]  /*6ef0*/  HADD2.F32 R91, -RZ, R92.H0_H0 ;  /* 0x2000005cff5b7230 */ /* 0x000fe20000004100 */
[----:B------:R-:W-:Y:S01]  /*6f00*/  F2FP.SATFINITE.E5M2.F32.PACK_AB_MERGE_C R186, R15, R10, RZ ;  /* 0x0000000a0fba723e */ /* 0x000fe200048060ff */
[C---:B------:R-:W-:Y:S01]  /*6f10*/  FFMA R14, R73.reuse, R87, R14 ;  /* 0x00000057490e7223 */ /* 0x040fe2000000000e */
[C---:B------:R-:W-:Y:S01]  /*6f20*/  FFMA R19, R73.reuse, R88, R19 ;  /* 0x0000005849137223 */ /* 0x040fe20000000013 */
[C---:B------:R-:W-:Y:S01]  /*6f30*/  FFMA R16, R73.reuse, R89, R16 ;  /* 0x0000005949107223 */ /* 0x040fe20000000010 */
[----:B------:R-:W-:Y:S01]  /*6f40*/  F2FP.F16.E5M2.UNPACK_B R128, R153.H1 ;  /* 0x00000099ff80723e */ /* 0x000fe200030004ff */
[----:B------:R-:W-:Y:S01]  /*6f50*/  FFMA R17, R73, R90, R17 ;  /* 0x0000005a49117223 */ /* 0x000fe20000000011 */
[----:B------:R-:W-:Y:S01]  /*6f60*/  F2FP.SATFINITE.E5M2.F32.PACK_AB_MERGE_C R186, R9, R8, R186 ;  /* 0x0000000809ba723e */ /* 0x000fe200048060ba */
[--C-:B------:R-:W-:Y:S01]  /*6f70*/  HADD2.F32 R125, -RZ, R126.reuse.H0_H0 ;  /* 0x2000007eff7d7230 */ /* 0x100fe20000004100 */
[----:B------:R-:W-:Y:S01]  /*6f80*/  F2FP.SATFINITE.E5M2.F32.PACK_AB_MERGE_C R187, R19, R14, RZ ;  /* 0x0000000e13bb723e */ /* 0x000fe200048060ff */
[----:B------:R-:W-:Y:S02]  /*6f90*/  HADD2.F32 R126, -RZ, R126.H1_H1 ;  /* 0x3000007eff7e7230 */ /* 0x000fe40000004100 */
[C---:B------:R-:W-:Y:S01]  /*6fa0*/  FMUL R18, R70.reuse, R22 ;  /* 0x0000001646127220 */ /* 0x040fe20000400000 */
[----:B------:R-:W-:Y:S01]  /*6fb0*/  HADD2.F32 R92, -RZ, R92.H1_H1 ;  /* 0x3000005cff5c7230 */ /* 0x000fe20000004100 */
[----:B------:R-:W-:Y:S01]  /*6fc0*/  F2FP.SATFINITE.E5M2.F32.PACK_AB_MERGE_C R187, R13, R12, R187 ;  /* 0x0000000c0dbb723e */ /* 0x000fe200048060bb */
[C---:B------:R-:W-:Y:S01]  /*6fd0*/  FMUL R23, R70.reuse, R23 ;  /* 0x0000001746177220 */ /* 0x040fe20000400000 */
[--C-:B------:R-:W-:Y:S02]  /*6fe0*/  HADD2.F32 R95, -RZ, R96.reuse.H0_H0 ;  /* 0x20000060ff5f7230 */ /* 0x100fe40000004100 */
[C---:B------:R-:W-:Y:S01]  /*6ff0*/  FFMA R18, R73.reuse, R91, R18 ;  /* 0x0000005b49127223 */ /* 0x040fe20000000012 */
[----:B------:R-:W-:Y:S01]  /*7000*/  HADD2.F32 R96, -RZ, R96.H1_H1 ;  /* 0x30000060ff607230 */ /* 0x000fe20000004100 */
[----:B------:R1:W-:Y:S01]  /*7010*/  STS.128 [R137+UR44+0x8200], R184 ;  /* 0x008200b889007988 */ /* 0x0003e20008000c2c */
[C---:B------:R-:W-:Y:S01]  /*7020*/  FFMA R23, R73.reuse, R92, R23 ;  /* 0x0000005c49177223 */ /* 0x040fe20000000017 */
[C---:B------:R-:W-:Y:S01]  /*7030*/  FFMA R20, R73.reuse, R93, R20 ;  /* 0x0000005d49147223 */ /* 0x040fe20000000014 */
[----:B------:R-:W-:Y:S01]  /*7040*/  FFMA R21, R73, R94, R21 ;  /* 0x0000005e49157223 */ /* 0x000fe20000000015 */
        /* <DEDUP_REMOVED lines=20> */
[----:B------:R-:W-:Y:S02]  /*7190*/  HADD2.F32 R104, -RZ, R104.H1_H1 ;  /* 0x30000068ff687230 */ /* 0x000fe40000004100 */
        /* <DEDUP_REMOVED lines=24> */
[----:B------:R1:W-:Y:S01]  /*7320*/  STS.128 [R178+0x8010], R192 ;  /* 0x008010c0b2007388 */ /* 0x0003e20000000c00 */
[C---:B------:R-:W-:Y:S01]  /*7330*/  FFMA R39, R73.reuse, R108, R39 ;  /* 0x0000006c49277223 */ /* 0x040fe20000000027 */
[C---:B------:R-:W-:Y:S01]  /*7340*/  FFMA R36, R73.reuse, R109, R36 ;  /* 0x0000006d49247223 */ /* 0x040fe20000000024 */
[----:B------:R-:W-:Y:S01]  /*7350*/  FFMA R37, R73, R110, R37 ;  /* 0x0000006e49257223 */ /* 0x000fe20000000025 */
[----:B------:R-:W-:Y:S01]  /*7360*/  FMUL R38, R70, R42 ;  /* 0x0000002a46267220 */ /* 0x000fe20000400000 */
[----:B------:R-:W-:Y:S01]  /*7370*/  ISETP.NE.AND P0, PT, R176, RZ, PT ;  /* 0x000000ffb000720c */ /* 0x000fe20003f05270 */
[C---:B------:R-:W-:Y:S01]  /*7380*/  FMUL R43, R70.reuse, R43 ;  /* 0x0000002b462b7220 */ /* 0x040fe20000400000 */
[--C-:B------:R-:W-:Y:S01]  /*7390*/  HADD2.F32 R115, -RZ, R116.reuse.H0_H0 ;  /* 0x20000074ff737230 */ /* 0x100fe20000004100 */
[----:B------:R-:W-:Y:S01]  /*73a0*/  F2FP.SATFINITE.E5M2.F32.PACK_AB_MERGE_C R196, R39, R34, RZ ;  /* 0x0000002227c4723e */ /* 0x000fe200048060ff */
[C---:B------:R-:W-:Y:S01]  /*73b0*/  FFMA R38, R73.reuse, R111, R38 ;  /* 0x0000006f49267223 */ /* 0x040fe20000000026 */
[C---:B------:R-:W-:Y:S01]  /*73c0*/  FFMA R43, R73.reuse, R112, R43 ;  /* 0x00000070492b7223 */ /* 0x040fe2000000002b */
[----:B------:R-:W-:Y:S01]  /*73d0*/  FFMA R40, R73, R113, R40 ;  /* 0x0000007149287223 */ /* 0x000fe20000000028 */
[----:B------:R-:W-:Y:S01]  /*73e0*/  F2FP.SATFINITE.E5M2.F32.PACK_AB_MERGE_C R196, R33, R32, R196 ;  /* 0x0000002021c4723e */ /* 0x000fe200048060c4 */
[----:B------:R-:W-:Y:S01]  /*73f0*/  FFMA R41, R73, R114, R41 ;  /* 0x0000007249297223 */ /* 0x000fe20000000029 */
[----:B------:R-:W-:Y:S01]  /*7400*/  HADD2.F32 R116, -RZ, R116.H1_H1 ;  /* 0x30000074ff747230 */ /* 0x000fe20000004100 */
[----:B------:R-:W-:Y:S01]  /*7410*/  F2FP.SATFINITE.E5M2.F32.PACK_AB_MERGE_C R197, R43, R38, RZ ;  /* 0x000000262bc5723e */ /* 0x000fe200048060ff */
[C---:B------:R-:W-:Y:S01]  /*7420*/  FMUL R42, R70.reuse, R46 ;  /* 0x0000002e462a7220 */ /* 0x040fe20000400000 */
[C---:B------:R-:W-:Y:S01]  /*7430*/  FMUL R47, R70.reuse, R47 ;  /* 0x0000002f462f7220 */ /* 0x040fe20000400000 */
[--C-:B------:R-:W-:Y:S01]  /*7440*/  HADD2.F32 R119, -RZ, R120.reuse.H0_H0 ;  /* 0x20000078ff777230 */ /* 0x100fe20000004100 */
[----:B------:R-:W-:Y:S01]  /*7450*/  F2FP.SATFINITE.E5M2.F32.PACK_AB_MERGE_C R197, R37, R36, R197 ;  /* 0x0000002425c5723e */ /* 0x000fe200048060c5 */
[C---:B------:R-:W-:Y:S01]  /*7460*/  FFMA R42, R73.reuse, R115, R42 ;  /* 0x00000073492a7223 */ /* 0x040fe2000000002a */
[C---:B------:R-:W-:Y:S01]  /*7470*/  FFMA R47, R73.reuse, R116, R47 ;  /* 0x00000074492f7223 */ /* 0x040fe2000000002f */
[----:B------:R-:W-:Y:S01]  /*7480*/  FFMA R44, R73, R117, R44 ;  /* 0x00000075492c7223 */ /* 0x000fe2000000002c */
[----:B------:R-:W-:Y:S01]  /*7490*/  ISETP.NE.AND P6, PT, R189, RZ, PT ;  /* 0x000000ffbd00720c */ /* 0x000fe20003fc5270 */
[----:B------:R-:W-:Y:S01]  /*74a0*/  FFMA R45, R73, R118, R45 ;  /* 0x00000076492d7223 */ /* 0x000fe2000000002d */
[----:B------:R-:W-:Y:S01]  /*74b0*/  HADD2.F32 R120, -RZ, R120.H1_H1 ;  /* 0x30000078ff787230 */ /* 0x000fe20000004100 */
[----:B------:R-:W-:Y:S01]  /*74c0*/  F2FP.SATFINITE.E5M2.F32.PACK_AB_MERGE_C R198, R47, R42, RZ ;  /* 0x0000002a2fc6723e */ /* 0x000fe200048060ff */
[C---:B------:R-:W-:Y:S01]  /*74d0*/  FMUL R46, R70.reuse, R50 ;  /* 0x00000032462e7220 */ /* 0x040fe20000400000 */
[C---:B------:R-:W-:Y:S01]  /*74e0*/  FMUL R51, R70.reuse, R51 ;  /* 0x0000003346337220 */ /* 0x040fe20000400000 */
[--C-:B------:R-:W-:Y:S02]  /*74f0*/  HADD2.F32 R123, -RZ, R124.reuse.H0_H0 ;  /* 0x2000007cff7b7230 */ /* 0x100fe40000004100 */
[C---:B------:R-:W-:Y:S01]  /*7500*/  FMUL R50, R70.reuse, R54 ;  /* 0x0000003646327220 */ /* 0x040fe20000400000 */
[C---:B------:R-:W-:Y:S01]  /*7510*/  FFMA R46, R73.reuse, R119, R46 ;  /* 0x00000077492e7223 */ /* 0x040fe2000000002e */
[----:B------:R-:W-:Y:S02]  /*7520*/  HADD2.F32 R124, -RZ, R124.H1_H1 ;  /* 0x3000007cff7c7230 */ /* 0x000fe40000004100 */
[C---:B------:R-:W-:Y:S01]  /*7530*/  FFMA R51, R73.reuse, R120, R51 ;  /* 0x0000007849337223 */ /* 0x040fe20000000033 */
[C---:B------:R-:W-:Y:S01]  /*7540*/  FMUL R55, R70.reuse, R55 ;  /* 0x0000003746377220 */ /* 0x040fe20000400000 */
[C---:B------:R-:W-:Y:S01]  /*7550*/  FFMA R48, R73.reuse, R121, R48 ;  /* 0x0000007949307223 */ /* 0x040fe20000000030 */
[C---:B------:R-:W-:Y:S01]  /*7560*/  FFMA R49, R73.reuse, R122, R49 ;  /* 0x0000007a49317223 */ /* 0x040fe20000000031 */
[--C-:B------:R-:W-:Y:S02]  /*7570*/  HADD2.F32 R127, -RZ, R128.reuse.H0_H0 ;  /* 0x20000080ff7f7230 */ /* 0x100fe40000004100 */
[C---:B------:R-:W-:Y:S01]  /*7580*/  FFMA R50, R73.reuse, R123, R50 ;  /* 0x0000007b49327223 */ /* 0x040fe20000000032 */
[----:B------:R-:W-:Y:S02]  /*7590*/  HADD2.F32 R128, -RZ, R128.H1_H1 ;  /* 0x30000080ff807230 */ /* 0x000fe40000004100 */
[C---:B------:R-:W-:Y:S01]  /*75a0*/  FMUL R54, R70.reuse, R58 ;  /* 0x0000003a46367220 */ /* 0x040fe20000400000 */
        /* <DEDUP_REMOVED lines=16> */
[----:B------:R-:W-:Y:S01]  /*76b0*/  FFMA R63, R73, R132, R63 ;  /* 0x00000084493f7223 */ /* 0x000fe2000000003f */
[----:B------:R-:W-:Y:S01]  /*76c0*/  FMUL R67, R70, R67 ;  /* 0x0000004346437220 */ /* 0x000fe20000400000 */
[----:B------:R-:W-:Y:S01]  /*76d0*/  F2FP.SATFINITE.E5M2.F32.PACK_AB_MERGE_C R199, R51, R46, RZ ;  /* 0x0000002e33c7723e */ /* 0x000fe200048060ff */
[C---:B------:R-:W-:Y:S01]  /*76e0*/  FFMA R60, R73.reuse, R133, R60 ;  /* 0x00000085493c7223 */ /* 0x040fe2000000003c */
[C---:B------:R-:W-:Y:S01]  /*76f0*/  FFMA R61, R73.reuse, R134, R61 ;  /* 0x00000086493d7223 */ /* 0x040fe2000000003d */
[C---:B------:R-:W-:Y:S01]  /*7700*/  FFMA R62, R73.reuse, R135, R62 ;  /* 0x00000087493e7223 */ /* 0x040fe2000000003e */
[----:B------:R-:W-:Y:S01]  /*7710*/  FFMA R67, R73, R136, R67 ;  /* 0x0000008849437223 */ /* 0x000fe20000000043 */
[----:B------:R-:W-:Y:S02]  /*7720*/  F2FP.SATFINITE.E5M2.F32.PACK_AB_MERGE_C R198, R41, R40, R198 ;  /* 0x0000002829c6723e */ /* 0x000fe400048060c6 */
[----:B------:R-:W-:Y:S02]  /*7730*/  F2FP.SATFINITE.E5M2.F32.PACK_AB_MERGE_C R199, R45, R44, R199 ;  /* 0x0000002c2dc7723e */ /* 0x000fe400048060c7 */
[----:B------:R-:W-:Y:S02]  /*7740*/  F2FP.SATFINITE.E5M2.F32.PACK_AB_MERGE_C R200, R55, R50, RZ ;  /* 0x0000003237c8723e */ /* 0x000fe400048060ff */
[----:B------:R-:W-:Y:S01]  /*7750*/  F2FP.SATFINITE.E5M2.F32.PACK_AB_MERGE_C R201, R59, R54, RZ ;  /* 0x000000363bc9723e */ /* 0x000fe200048060ff */
[----:B------:R1:W-:Y:S01]  /*7760*/  STS.128 [R180+0x8020], R196 ;  /* 0x008020c4b4007388 */ /* 0x0003e20000000c00 */
[----:B------:R-:W-:Y:S02]  /*7770*/  F2FP.SATFINITE.E5M2.F32.PACK_AB_MERGE_C R202, R63, R58, RZ ;  /* 0x0000003a3fca723e */ /* 0x000fe400048060ff */
[----:B------:R-:W-:Y:S02]  /*7780*/  F2FP.SATFINITE.E5M2.F32.PACK_AB_MERGE_C R203, R67, R62, RZ ;  /* 0x0000003e43cb723e */ /* 0x000fe400048060ff */
[----:B------:R-:W-:Y:S02]  /*7790*/  F2FP.SATFINITE.E5M2.F32.PACK_AB_MERGE_C R200, R49, R48, R200 ;  /* 0x0000003031c8723e */ /* 0x000fe400048060c8 */
[----:B------:R-:W-:Y:S02]  /*77a0*/  F2FP.SATFINITE.E5M2.F32.PACK_AB_MERGE_C R201, R53, R52, R201 ;  /* 0x0000003435c9723e */ /* 0x000fe400048060c9 */
[----:B------:R-:W-:Y:S02]  /*77b0*/  F2FP.SATFINITE.E5M2.F32.PACK_AB_MERGE_C R202, R57, R56, R202 ;  /* 0x0000003839ca723e */ /* 0x000fe400048060ca */
[----:B------:R-:W-:Y:S02]  /*77c0*/  F2FP.SATFINITE.E5M2.F32.PACK_AB_MERGE_C R203, R61, R60, R203 ;  /* 0x0000003c3dcb723e */ /* 0x000fe400048060cb */
[----:B------:R-:W-:Y:S02]  /*77d0*/  LEA R191, R168, UR44, 0x3 ;  /* 0x0000002ca8bf7c11 */ /* 0x000fe4000f8e18ff */
[----:B------:R-:W-:Y:S01]  /*77e0*/  @P6 SHF.L.U32 R204, R167, 0x1f, RZ ;  /* 0x0000001fa7cc6819 */ /* 0x000fe200000006ff */
[----:B------:R1:W-:Y:S01]  /*77f0*/  STS.128 [R179+0x8010], R200 ;  /* 0x008010c8b3007388 */ /* 0x0003e20000000c00 */
[----:B------:R-:W-:Y:S01]  /*7800*/  @!PT LDS RZ, [RZ] ;  /* 0x00000000fffff984 */ /* 0x000fe20000000800 */
[----:B------:R-:W-:Y:S01]  /*7810*/  @!PT LDS RZ, [RZ] ;  /* 0x00000000fffff984 */ /* 0x000fe20000000800 */
[----:B------:R-:W-:Y:S01]  /*7820*/  @!PT LDS RZ, [RZ] ;  /* 0x00000000fffff984 */ /* 0x000fe20000000800 */
[----:B------:R-:W-:Y:S01]  /*7830*/  @!PT LDS RZ, [RZ] ;  /* 0x00000000fffff984 */ /* 0x000fe20000000800 */
[----:B------:R2:W-:Y:S07]  /*7840*/  MEMBAR.ALL.CTA ;  /* 0x0000000000007992 */ /* 0x0005ee0000008000 */
[----:B--2---:R-:W2:Y:S02]  /*7850*/  FENCE.VIEW.ASYNC.S ;  /* 0x00000000000073c6 */ /* 0x004ea40000000000 */
[----:B--2---:R-:W-:Y:S06]  /*7860*/  BAR.SYNC.DEFER_BLOCKING 0x1, 0x80 ;  /* 0x0042000000007b1d */ /* 0x004fec0000010000 */
[----:B------:R-:W-:Y:S05]  /*7870*/  @P0 BRA `(.L_x_115) ;  /* 0x0000000000280947 */ /* 0x000fea0003800000 */
[----:B------:R-:W-:Y:S01]  /*7880*/  UIADD3 UR4, UPT, UPT, UR44, 0x8200, URZ ;  /* 0x000082002c047890 */ /* 0x000fe2000fffe0ff */
[----:B------:R-:W-:Y:S05]  /*7890*/  UMOV UR51, UR36 ;  /* 0x0000002400337c82 */ /* 0x000fea0008000000 */
[----:B------:R-:W-:Y:S01]  /*78a0*/  MOV R175, UR4 ;  /* 0x0000000400af7c02 */ /* 0x000fe20008000f00 */
[----:B------:R-:W-:Y:S03]  /*78b0*/  UIADD3 UR4, UP0, UPT, UR62, 0x680, URZ ;  /* 0x000006803e047890 */ /* 0x000fe6000ff1e0ff */
[----:B------:R-:W-:Y:S01]  /*78c0*/  R2UR UR48, R175 ;  /* 0x00000000af3072ca */ /* 0x000fe200000e0000 */
[----:B------:R-:W-:Y:S11]  /*78d0*/  UIADD3.X UR5, UPT, UPT, URZ, UR63, URZ, UP0, !UPT ;  /* 0x0000003fff057290 */ /* 0x000ff600087fe4ff */
[----:B------:R-:W-:Y:S01]  /*78e0*/  @!UPT UIADD3 URZ, UPT, UPT, URZ, URZ, URZ ;  /* 0x000000fffffff290 */ /* 0x000fe2000fffe0ff */
[----:B------:R2:W-:Y:S01]  /*78f0*/  UTMASTG.3D [UR48], [UR4] ;  /* 0x00000030040073b5 */ /* 0x0005e20008010000 */
[----:B------:R0:W-:Y:S01]  /*7900*/  UTMACMDFLUSH ;  /* 0x00000000000079b7 */ /* 0x0001e20000000000 */
[----:B--2---:R-:W-:Y:S04]  /*7910*/  DEPBAR.LE SB0, 0x1 ;  /* 0x000080400000791a */ /* 0x004fe80000000000 */
.L_x_115:
[----:B------:R-:W-:Y:S05]  /*7920*/  BSYNC.RECONVERGENT B0 ;  /* 0x0000000000007941 */ /* 0x000fea0003800200 */
.L_x_114:
[----:B------:R-:W-:Y:S06]  /*7930*/  BAR.SYNC.DEFER_BLOCKING 0x1, 0x80 ;  /* 0x0042000000007b1d */ /* 0x000fec0000010000 */
[----:B------:R-:W2:Y:S01]  /*7940*/  @P6 SYNCS.PHASECHK.TRANS64.TRYWAIT P0, [R191+URZ+0x30], R204 ;  /* 0x000030ccbf0065a7 */ /* 0x000ea200080011ff */
[----:B------:R-:W-:Y:S01]  /*7950*/  BSSY B1, `(.L_x_116) ;  /* 0x0000023000017945 */ /* 0x000fe20003800000 */
[----:B--2---:R-:W-:Y:S03]  /*7960*/  @P6 SEL R181, RZ, 0x1, !P0 ;  /* 0x00000001ffb56807 */ /* 0x004fe60004000000 */
[----:B------:R-:W-:Y:S05]  /*7970*/  @!P6 BRA `(.L_x_117) ;  /* 0x000000000080e947 */ /* 0x000fea0003800000 */
[----:B------:R-:W-:Y:S01]  /*7980*/  ISETP.NE.AND P1, PT, R182, RZ, PT ;  /* 0x000000ffb600720c */ /* 0x000fe20003f25270 */
[----:B------:R-:W-:Y:S01]  /*7990*/  BSSY B0, `(.L_x_118) ;  /* 0x000000a000007945 */ /* 0x000fe20003800000 */
[----:B------:R-:W-:Y:S11]  /*79a0*/  ISETP.NE.AND P0, PT, R181, RZ, PT ;  /* 0x000000ffb500720c */ /* 0x000ff60003f05270 */
[----:B------:R-:W-:Y:S04]  /*79b0*/  @P1 IMAD R3, R168, 0x2000, R173 ;  /* 0x00002000a8031824 */ /* 0x000fe800078e02ad */
[C---:B------:R-:W-:Y:S01]  /*79c0*/  @P1 IMAD.IADD R6, R3.reuse, 0x1, R188 ;  /* 0x0000000103061824 */ /* 0x040fe200078e02bc */
[----:B------:R-:W-:Y:S03]  /*79d0*/  @P1 IADD3 R4, PT, PT, R3, R190, RZ ;  /* 0x000000be03041210 */ /* 0x000fe60007ffe0ff */
[----:B------:R-:W-:Y:S01]  /*79e0*/  @P1 IMAD.IADD R2, R183, 0x1, R6 ;  /* 0x00000001b7021824 */ /* 0x000fe200078e0206 */
[----:B------:R-:W-:Y:S06]  /*79f0*/  @P0 BRA `(.L_x_119) ;  /* 0x00000000000c0947 */ /* 0x000fec0003800000 */
[----:B------:R-:W-:Y:S04]  /*7a00*/  SHF.L.U32 R0, R167, 0x1f, RZ ;  /* 0x0000001fa7007819 */ /* 0x000fe800000006ff */
[----:B------:R-:W2:Y:S02]  /*7a10*/  SYNCS.PHASECHK.TRANS64.TRYWAIT P0, [R191+URZ+0x30], R0 ;  /* 0x00003000bf0075a7 */ /* 0x000ea400080011ff */
[----:B--2---:R-:W-:Y:S05]  /*7a20*/  @!P0 BRA `(.L_x_120) ;  /* 0x0000004c000c8947 */ /* 0x004fea0003800000 */
.L_x_119:
[----:B------:R-:W-:Y:S05]  /*7a30*/  BSYNC B0 ;  /* 0x0000000000007941 */ /* 0x000fea0003800000 */
.L_x_118:
[----:B------:R-:W-:Y:S01]  /*7a40*/  ISETP.NE.AND P0, PT, R182, RZ, PT ;  /* 0x000000ffb600720c */ /* 0x000fe20003f05270 */
[----:B--2---:R-:W-:Y:S02]  /*7a50*/  VIADD R191, R191, 0x50 ;  /* 0x00000050bfbf7836 */ /* 0x004fe40000000000 */
[----:B------:R-:W-:Y:S02]  /*7a60*/  IMAD.U32 R0, RZ, RZ, UR45 ;  /* 0x0000002dff007e24 */ /* 0x000fe4000f8e00ff */
[----:B------:R-:W-:Y:S03]  /*7a70*/  VIADD R168, R168, 0x1 ;  /* 0x00000001a8a87836 */ /* 0x000fe60000000000 */
[----:B------:R-:W-:Y:S05]  /*7a80*/  PRMT R0, R0, 0x654, R191 ;  /* 0x0000065400007816 */ /* 0x000fea00000000bf */
[----:B------:R2:W3:Y:S04]  /*7a90*/  @P0 LDS.128 R140, [R3] ;  /* 0x00000000038c0984 */ /* 0x0004e80000000c00 */
[----:B------:R2:W4:Y:S04]  /*7aa0*/  @P0 LDS.128 R148, [R4+0x20] ;  /* 0x0000200004940984 */ /* 0x0005280000000c00 */
        /* <DEDUP_REMOVED lines=12> */
[----:B--234-:R-:W-:Y:S02]  /*7b70*/  LOP3.LUT R167, R167, R0, RZ, 0x3c, !PT ;  /* 0x00000000a7a77212 */ /* 0x01cfe400078e3cff */
.L_x_117:
[----:B------:R-:W-:Y:S05]  /*7b80*/  BSYNC B1 ;  /* 0x0000000000017941 */ /* 0x000fea0003800000 */
.L_x_116:
[----:B------:R-:W-:Y:S01]  /*7b90*/  VIADD R0, R71, 0x40 ;  /* 0x0000004047007836 */ /* 0x000fe20000000000 */
[----:B------:R-:W-:Y:S04]  /*7ba0*/  BSSY.RECONVERGENT B6, `(.L_x_121) ;  /* 0x0000015000067945 */ /* 0x000fe80003800200 */
[----:B------:R-:W-:Y:S04]  /*7bb0*/  SHF.R.U32.HI R0, RZ, 0x15, R0 ;  /* 0x00000015ff007819 */ /* 0x000fe80000011600 */
[----:B------:R-:W-:Y:S11]  /*7bc0*/  LOP3.LUT P0, RZ, R0, 0x3, R159, 0x48, !PT ;  /* 0x0000000300ff7812 */ /* 0x000ff6000780489f */
[----:B------:R-:W-:Y:S02]  /*7bd0*/  @!UPT UIADD3 URZ, UPT, UPT, URZ, URZ, URZ ;  /* 0x000000fffffff290 */ /* 0x000fe4000fffe0ff */
        /* <DEDUP_REMOVED lines=8> */
[----:B------:R-:W5:Y:S01]  /*7c60*/  LDCU.64 UR4, c[0x4][0x18] ;  /* 0x01000300ff0477ac */ /* 0x000f620008000a00 */
[----:B--2---:R-:W-:Y:S01]  /*7c70*/  MOV R5, UR9 ;  /* 0x0000000900057c02 */ /* 0x004fe20008000f00 */
[----:B------:R-:W-:Y:S01]  /*7c80*/  IMAD.U32 R4, RZ, RZ, UR8 ;  /* 0x00000008ff047e24 */ /* 0x000fe2000f8e00ff */
[----:B---3--:R-:W-:Y:S01]  /*7c90*/  MOV R7, UR7 ;  /* 0x0000000700077c02 */ /* 0x008fe20008000f00 */
[----:B------:R-:W-:Y:S01]  /*7ca0*/  IMAD.U32 R6, RZ, RZ, UR6 ;  /* 0x00000006ff067e24 */ /* 0x000fe2000f8e00ff */
[----:B-----5:R-:W-:Y:S01]  /*7cb0*/  MOV R11, UR5 ;  /* 0x00000005000b7c02 */ /* 0x020fe20008000f00 */
[----:B------:R-:W-:Y:S02]  /*7cc0*/  IMAD.U32 R10, RZ, RZ, UR4 ;  /* 0x00000004ff0a7e24 */ /* 0x000fe4000f8e00ff */
[----:B------:R-:W-:Y:S07]  /*7cd0*/  LEPC R20, `(.L_x_122) ;  /* 0x000000001014794e */ /* 0x000fee0000000000 */
[----:B-1--4-:R-:W-:Y:S05]  /*7ce0*/  CALL.ABS.NOINC R2 ;  /* 0x0000000002007343 */ /* 0x012fea0003c00000 */
.L_x_122:
[----:B------:R-:W-:Y:S05]  /*7cf0*/  BSYNC.RECONVERGENT B6 ;  /* 0x0000000000067941 */ /* 0x000fea0003800200 */
.L_x_121:
[----:B------:R-:W-:Y:S01]  /*7d00*/  F2FP.F16.E5M2.UNPACK_B R4, R141 ;  /* 0x0000008dff04723e */ /* 0x000fe200020004ff */
[----:B------:R-:W-:Y:S05]  /*7d10*/  WARPSYNC.ALL ;  /* 0x0000000000007948 */ /* 0x000fea0003800000 */
[----:B------:R-:W-:Y:S01]  /*7d20*/  R2UR UR4, R71 ;  /* 0x00000000470472ca */ /* 0x000fe200000e0000 */
[--C-:B------:R-:W-:Y:S01]  /*7d30*/  HADD2.F32 R78, -RZ, R4.reuse.H0_H0 ;  /* 0x20000004ff4e7230 */ /* 0x100fe20000004100 */
[-C--:B------:R-:W-:Y:S01]  /*7d40*/  F2FP.F16.E5M2.UNPACK_B R0, R140.reuse ;  /* 0x0000008cff00723e */ /* 0x080fe200020004ff */
[----:B------:R-:W-:Y:S01]  /*7d50*/  HADD2.F32 R75, -RZ, R4.H1_H1 ;  /* 0x30000004ff4b7230 */ /* 0x000fe20000004100 */
[----:B------:R-:W-:Y:S01]  /*7d60*/  F2FP.F16.E5M2.UNPACK_B R4, R143 ;  /* 0x0000008fff04723e */ /* 0x000fe200020004ff */
[----:B------:R-:W-:Y:S01]  /*7d70*/  BSSY.RECONVERGENT B0, `(.L_x_123) ;  /* 0x0000116000007945 */ /* 0x000fe20003800200 */
[----:B------:R-:W-:Y:S01]  /*7d80*/  F2FP.F16.E5M2.UNPACK_B R3, R140.H1 ;  /* 0x0000008cff03723e */ /* 0x000fe200030004ff */
[--C-:B------:R-:W-:Y:S01]  /*7d90*/  HADD2.F32 R2, -RZ, R0.reuse.H0_H0 ;  /* 0x20000000ff027230 */ /* 0x100fe20000004100 */
[----:B-1----:R-:W-:Y:S01]  /*7da0*/  F2FP.F16.E5M2.UNPACK_B R127, R154 ;  /* 0x0000009aff7f723e */ /* 0x002fe200020004ff */
[----:B------:R-:W-:Y:S01]  /*7db0*/  HADD2.F32 R72, -RZ, R0.H1_H1 ;  /* 0x30000000ff487230 */ /* 0x000fe20000004100 */
[----:B------:R-:W-:Y:S01]  /*7dc0*/  F2FP.F16.E5M2.UNPACK_B R0, R141.H1 ;  /* 0x0000008dff00723e */ /* 0x000fe200030004ff */
[--C-:B------:R-:W-:Y:S01]  /*7dd0*/  HADD2.F32 R74, -RZ, R3.reuse.H0_H0 ;  /* 0x20000003ff4a7230 */ /* 0x100fe20000004100 */
[----:B------:R-:W-:Y:S01]  /*7de0*/  F2FP.F16.E5M2.UNPACK_B R117, R151.H1 ;  /* 0x00000097ff75723e */ /* 0x000fe200030004ff */
[----:B------:R-:W-:Y:S01]  /*7df0*/  HADD2.F32 R76, -RZ, R3.H1_H1 ;  /* 0x30000003ff4c7230 */ /* 0x000fe20000004100 */
[-C--:B------:R-:W-:Y:S01]  /*7e00*/  F2FP.F16.E5M2.UNPACK_B R3, R142.reuse ;  /* 0x0000008eff03723e */ /* 0x080fe200020004ff */
[--C-:B------:R-:W-:Y:S01]  /*7e10*/  HADD2.F32 R80, -RZ, R0.reuse.H0_H0 ;  /* 0x20000000ff507230 */ /* 0x100fe20000004100 */
[----:B------:R-:W-:Y:S01]  /*7e20*/  ISETP.NE.AND P0, PT, R176, RZ, PT ;  /* 0x000000ffb000720c */ /* 0x000fe20003f05270 */
[----:B------:R-:W-:Y:S01]  /*7e30*/  HADD2.F32 R77, -RZ, R0.H1_H1 ;  /* 0x30000000ff4d7230 */ /* 0x000fe20000004100 */
[----:B------:R-:W-:Y:S01]  /*7e40*/  F2FP.F16.E5M2.UNPACK_B R0, R142.H1 ;  /* 0x0000008eff00723e */ /* 0x000fe200030004ff */
[--C-:B------:R-:W-:Y:S01]  /*7e50*/  HADD2.F32 R82, -RZ, R3.reuse.H0_H0 ;  /* 0x20000003ff527230 */ /* 0x100fe20000004100 */
[----:B------:R-:W-:Y:S01]  /*7e60*/  ISETP.NE.AND P6, PT, R189, RZ, PT ;  /* 0x000000ffbd00720c */ /* 0x000fe20003fc5270 */
[----:B------:R-:W-:Y:S01]  /*7e70*/  HADD2.F32 R79, -RZ, R3.H1_H1 ;  /* 0x30000003ff4f7230 */ /* 0x000fe20000004100 */
[----:B------:R-:W-:Y:S01]  /*7e80*/  F2FP.F16.E5M2.UNPACK_B R3, R143.H1 ;  /* 0x0000008fff03723e */ /* 0x000fe200030004ff */
[--C-:B------:R-:W-:Y:S02]  /*7e90*/  HADD2.F32 R84, -RZ, R0.reuse.H0_H0 ;  /* 0x20000000ff547230 */ /* 0x100fe40000004100 */
[----:B------:R-:W-:Y:S01]  /*7ea0*/  HADD2.F32 R81, -RZ, R0.H1_H1 ;  /* 0x30000000ff517230 */ /* 0x000fe20000004100 */
[-C--:B------:R-:W-:Y:S01]  /*7eb0*/  F2FP.F16.E5M2.UNPACK_B R0, R144.reuse ;  /* 0x00000090ff00723e */ /* 0x080fe200020004ff */
[--C-:B------:R-:W-:Y:S02]  /*7ec0*/  HADD2.F32 R86, -RZ, R4.reuse.H0_H0 ;  /* 0x20000004ff567230 */ /* 0x100fe40000004100 */
[----:B------:R-:W-:Y:S01]  /*7ed0*/  HADD2.F32 R83, -RZ, R4.H1_H1 ;  /* 0x30000004ff537230 */ /* 0x000fe20000004100 */
[-C--:B------:R-:W-:Y:S01]  /*7ee0*/  F2FP.F16.E5M2.UNPACK_B R4, R145.reuse ;  /* 0x00000091ff04723e */ /* 0x080fe200020004ff */
[--C-:B------:R-:W-:Y:S02]  /*7ef0*/  HADD2.F32 R90, -RZ, R0.reuse.H0_H0 ;  /* 0x20000000ff5a7230 */ /* 0x100fe40000004100 */
[----:B------:R-:W-:Y:S01]  /*7f00*/  HADD2.F32 R87, -RZ, R0.H1_H1 ;  /* 0x30000000ff577230 */ /* 0x000fe20000004100 */
[----:B------:R-:W-:Y:S01]  /*7f10*/  F2FP.F16.E5M2.UNPACK_B R0, R145.H1 ;  /* 0x00000091ff00723e */ /* 0x000fe200030004ff */
[--C-:B------:R-:W-:Y:S02]  /*7f20*/  HADD2.F32 R88, -RZ, R3.reuse.H0_H0 ;  /* 0x20000003ff587230 */ /* 0x100fe40000004100 */
[----:B------:R-:W-:Y:S01]  /*7f30*/  HADD2.F32 R85, -RZ, R3.H1_H1 ;  /* 0x30000003ff557230 */ /* 0x000fe20000004100 */
[----:B------:R-:W-:Y:S01]  /*7f40*/  F2FP.F16.E5M2.UNPACK_B R3, R144.H1 ;  /* 0x00000090ff03723e */ /* 0x000fe200030004ff */
[--C-:B------:R-:W-:Y:S02]  /*7f50*/  HADD2.F32 R96, -RZ, R0.reuse.H0_H0 ;  /* 0x20000000ff607230 */ /* 0x100fe40000004100 */
[----:B------:R-:W-:Y:S01]  /*7f60*/  HADD2.F32 R93, -RZ, R0.H1_H1 ;  /* 0x30000000ff5d7230 */ /* 0x000fe20000004100 */
[-C--:B------:R-:W-:Y:S01]  /*7f70*/  F2FP.F16.E5M2.UNPACK_B R0, R146.reuse.H1 ;  /* 0x00000092ff00723e */ /* 0x080fe200030004ff */
[--C-:B------:R-:W-:Y:S02]  /*7f80*/  HADD2.F32 R94, -RZ, R4.reuse.H0_H0 ;  /* 0x20000004ff5e7230 */ /* 0x100fe40000004100 */
[----:B------:R-:W-:Y:S01]  /*7f90*/  HADD2.F32 R91, -RZ, R4.H1_H1 ;  /* 0x30000004ff5b7230 */ /* 0x000fe20000004100 */
[----:B------:R-:W-:Y:S01]  /*7fa0*/  F2FP.F16.E5M2.UNPACK_B R4, R147 ;  /* 0x00000093ff04723e */ /* 0x000fe200020004ff */
[--C-:B------:R-:W-:Y:S02]  /*7fb0*/  HADD2.F32 R92, -RZ, R3.reuse.H0_H0 ;  /* 0x20000003ff5c7230 */ /* 0x100fe40000004100 */
[----:B------:R-:W-:Y:S01]  /*7fc0*/  HADD2.F32 R89, -RZ, R3.H1_H1 ;  /* 0x30000003ff597230 */ /* 0x000fe20000004100 */
[----:B------:R-:W-:Y:S01]  /*7fd0*/  F2FP.F16.E5M2.UNPACK_B R3, R146 ;  /* 0x00000092ff03723e */ /* 0x000fe200020004ff */
[--C-:B------:R-:W-:Y:S02]  /*7fe0*/  HADD2.F32 R100, -RZ, R0.reuse.H0_H0 ;  /* 0x20000000ff647230 */ /* 0x100fe40000004100 */
[----:B------:R-:W-:Y:S01]  /*7ff0*/  HADD2.F32 R97, -RZ, R0.H1_H1 ;  /* 0x30000000ff617230 */ /* 0x000fe20000004100 */
[-C--:B------:R-:W-:Y:S01]  /*8000*/  F2FP.F16.E5M2.UNPACK_B R0, R148.reuse ;  /* 0x00000094ff00723e */ /* 0x080fe200020004ff */
[--C-:B------:R-:W-:Y:S02]  /*8010*/  HADD2.F32 R102, -RZ, R4.reuse.H0_H0 ;  /* 0x20000004ff667230 */ /* 0x100fe40000004100 */
[----:B------:R-:W-:Y:S01]  /*8020*/  HADD2.F32 R99, -RZ, R4.H1_H1 ;  /* 0x30000004ff637230 */ /* 0x000fe20000004100 */
[----:B------:R-:W-:Y:S01]  /*8030*/  F2FP.F16.E5M2.UNPACK_B R4, R149 ;  /* 0x00000095ff04723e */ /* 0x000fe200020004ff */
[--C-:B------:R-:W-:Y:S02]  /*8040*/  HADD2.F32 R98, -RZ, R3.reuse.H0_H0 ;  /* 0x20000003ff627230 */ /* 0x100fe40000004100 */
[----:B------:R-:W-:Y:S01]  /*8050*/  HADD2.F32 R95, -RZ, R3.H1_H1 ;  /* 0x30000003ff5f7230 */ /* 0x000fe20000004100 */
[----:B------:R-:W-:Y:S01]  /*8060*/  F2FP.F16.E5M2.UNPACK_B R3, R147.H1 ;  /* 0x00000093ff03723e */ /* 0x000fe200030004ff */
[--C-:B------:R-:W-:Y:S02]  /*8070*/  HADD2.F32 R106, -RZ, R0.reuse.H0_H0 ;  /* 0x20000000ff6a7230 */ /* 0x100fe40000004100 */
[----:B------:R-:W-:Y:S01]  /*8080*/  HADD2.F32 R103, -RZ, R0.H1_H1 ;  /* 0x30000000ff677230 */ /* 0x000fe20000004100 */
[----:B------:R-:W-:Y:S01]  /*8090*/  F2FP.F16.E5M2.UNPACK_B R0, R148.H1 ;  /* 0x00000094ff00723e */ /* 0x000fe200030004ff */
[--C-:B------:R-:W-:Y:S02]  /*80a0*/  HADD2.F32 R110, -RZ, R4.reuse.H0_H0 ;  /* 0x20000004ff6e7230 */ /* 0x100fe40000004100 */
[----:B------:R-:W-:Y:S02]  /*80b0*/  HADD2.F32 R107, -RZ, R4.H1_H1 ;  /* 0x30000004ff6b7230 */ /* 0x000fe40000004100 */
[--C-:B------:R-:W-:Y:S01]  /*80c0*/  HADD2.F32 R104, -RZ, R3.reuse.H0_H0 ;  /* 0x20000003ff687230 */ /* 0x100fe20000004100 */
[----:B------:R-:W1:Y:S01]  /*80d0*/  LDTM.x64 R4, tmem[UR4+0x40] ;  /* 0x00004004000479ee */ /* 0x000e620008340000 */
[----:B------:R-:W-:Y:S01]  /*80e0*/  HADD2.F32 R101, -RZ, R3.H1_H1 ;  /* 0x30000003ff657230 */ /* 0x000fe20000004100 */
[----:B------:R-:W-:Y:S01]  /*80f0*/  F2FP.F16.E5M2.UNPACK_B R3, R149.H1 ;  /* 0x00000095ff03723e */ /* 0x000fe200030004ff */
        /* <DEDUP_REMOVED lines=14> */
[----:B------:R-:W-:Y:S01]  /*81e0*/  F2FP.F16.E5M2.UNPACK_B R0, R152.H1 ;  /* 0x00000098ff00723e */ /* 0x000fe200030004ff */
[--C-:B------:R-:W-:Y:S02]  /*81f0*/  HADD2.F32 R122, -RZ, R3.reuse.H0_H0 ;  /* 0x20000003ff7a7230 */ /* 0x100fe40000004100 */
[C---:B-1----:R-:W-:Y:S01]  /*8200*/  FMUL R7, R70.reuse, R7 ;  /* 0x0000000746077220 */ /* 0x042fe20000400000 */
        /* <DEDUP_REMOVED lines=10> */
[C---:B------:R-:W-:Y:S01]  /*82b0*/  FMUL R0, R70.reuse, R4 ;  /* 0x0000000446007220 */ /* 0x040fe20000400000 */
[--C-:B------:R-:W-:Y:S01]  /*82c0*/  HADD2.F32 R130, -RZ, R127.reuse.H0_H0 ;  /* 0x2000007fff827230 */ /* 0x100fe20000004100 */
[----:B------:R-:W-:Y:S01]  /*82d0*/  F2FP.F16.E5M2.UNPACK_B R4, R155 ;  /* 0x0000009bff04723e */ /* 0x000fe200020004ff */
[----:B------:R-:W-:Y:S02]  /*82e0*/  HADD2.F32 R127, -RZ, R127.H1_H1 ;  /* 0x3000007fff7f7230 */ /* 0x000fe40000004100 */
[C---:B------:R-:W-:Y:S01]  /*82f0*/  FFMA R0, R73.reuse, R2, R0 ;  /* 0x0000000249007223 */ /* 0x040fe20000000000 */
[C---:B------:R-:W-:Y:S01]  /*8300*/  FMUL R2, R70.reuse, R5 ;  /* 0x0000000546027220 */ /* 0x040fe20000400000 */
[--C-:B------:R-:W-:Y:S01]  /*8310*/  HADD2.F32 R132, -RZ, R3.reuse.H0_H0 ;  /* 0x20000003ff847230 */ /* 0x100fe20000004100 */
[----:B------:R-:W-:Y:S01]  /*8320*/  F2FP.F16.E5M2.UNPACK_B R5, R155.H1 ;  /* 0x0000009bff05723e */ /* 0x000fe200030004ff */
[----:B------:R-:W-:Y:S02]  /*8330*/  HADD2.F32 R129, -RZ, R3.H1_H1 ;  /* 0x30000003ff817230 */ /* 0x000fe40000004100 */
[C---:B------:R-:W-:Y:S01]  /*8340*/  FFMA R2, R73.reuse, R72, R2 ;  /* 0x0000004849027223 */ /* 0x040fe20000000002 */
[--C-:B------:R-:W-:Y:S02]  /*8350*/  HADD2.F32 R72, -RZ, R4.reuse.H0_H0 ;  /* 0x20000004ff487230 */ /* 0x100fe40000004100 */
[C---:B------:R-:W-:Y:S01]  /*8360*/  FMUL R3, R70.reuse, R6 ;  /* 0x0000000646037220 */ /* 0x040fe20000400000 */
[----:B------:R-:W-:Y:S02]  /*8370*/  HADD2.F32 R131, -RZ, R4.H1_H1 ;  /* 0x30000004ff837230 */ /* 0x000fe40000004100 */
[C---:B------:R-:W-:Y:S01]  /*8380*/  FMUL R4, R70.reuse, R9 ;  /* 0x0000000946047220 */ /* 0x040fe20000400000 */
[--C-:B------:R-:W-:Y:S02]  /*8390*/  HADD2.F32 R133, -RZ, R5.reuse.H1_H1 ;  /* 0x30000005ff857230 */ /* 0x100fe40000004100 */
[C---:B------:R-:W-:Y:S01]  /*83a0*/  FFMA R3, R73.reuse, R74, R3 ;  /* 0x0000004a49037223 */ /* 0x040fe20000000003 */
[----:B------:R-:W-:Y:S01]  /*83b0*/  FFMA R7, R73, R76, R7 ;  /* 0x0000004c49077223 */ /* 0x000fe20000000007 */
[----:B------:R-:W-:Y:S02]  /*83c0*/  HADD2.F32 R74, -RZ, R5.H0_H0 ;  /* 0x20000005ff4a7230 */ /* 0x000fe40000004100 */
[C---:B------:R-:W-:Y:S01]  /*83d0*/  FMUL R5, R70.reuse, R10 ;  /* 0x0000000a46057220 */ /* 0x040fe20000400000 */
[C---:B------:R-:W-:Y:S01]  /*83e0*/  FMUL R6, R70.reuse, R11 ;  /* 0x0000000b46067220 */ /* 0x040fe20000400000 */
[C---:B------:R-:W-:Y:S01]  /*83f0*/  FMUL R11, R70.reuse, R16 ;  /* 0x00000010460b7220 */ /* 0x040fe20000400000 */
[----:B------:R-:W-:Y:S01]  /*8400*/  F2FP.SATFINITE.E5M2.F32.PACK_AB_MERGE_C R135, R7, R3, RZ ;  /* 0x000000030787723e */ /* 0x000fe200048060ff */
[C---:B------:R-:W-:Y:S01]  /*8410*/  FMUL R3, R70.reuse, R8 ;  /* 0x0000000846037220 */ /* 0x040fe20000400000 */
[C---:B------:R-:W-:Y:S01]  /*8420*/  FMUL R7, R70.reuse, R12 ;  /* 0x0000000c46077220 */ /* 0x040fe20000400000 */
[C---:B------:R-:W-:Y:S01]  /*8430*/  FMUL R8, R70.reuse, R13 ;  /* 0x0000000d46087220 */ /* 0x040fe20000400000 */
[C---:B------:R-:W-:Y:S01]  /*8440*/  FMUL R12, R70.reuse, R17 ;  /* 0x00000011460c7220 */ /* 0x040fe20000400000 */
[C---:B------:R-:W-:Y:S01]  /*8450*/  FFMA R3, R73.reuse, R78, R3 ;  /* 0x0000004e49037223 */ /* 0x040fe20000000003 */
[C---:B------:R-:W-:Y:S01]  /*8460*/  FFMA R4, R73.reuse, R75, R4 ;  /* 0x0000004b49047223 */ /* 0x040fe20000000004 */
[C---:B------:R-:W-:Y:S01]  /*8470*/  FFMA R5, R73.reuse, R80, R5 ;  /* 0x0000005049057223 */ /* 0x040fe20000000005 */
[C---:B------:R-:W-:Y:S01]  /*8480*/  FFMA R6, R73.reuse, R77, R6 ;  /* 0x0000004d49067223 */ /* 0x040fe20000000006 */
[C---:B------:R-:W-:Y:S01]  /*8490*/  FFMA R7, R73.reuse, R82, R7 ;  /* 0x0000005249077223 */ /* 0x040fe20000000007 */
[C---:B------:R-:W-:Y:S01]  /*84a0*/  FFMA R8, R73.reuse, R79, R8 ;  /* 0x0000004f49087223 */ /* 0x040fe20000000008 */
[C---:B------:R-:W-:Y:S01]  /*84b0*/  FMUL R16, R70.reuse, R21 ;  /* 0x0000001546107220 */ /* 0x040fe20000400000 */
[----:B------:R-:W-:Y:S01]  /*84c0*/  FMUL R9, R70, R14 ;  /* 0x0000000e46097220 */ /* 0x000fe20000400000 */
[----:B------:R-:W-:Y:S01]  /*84d0*/  F2FP.SATFINITE.E5M2.F32.PACK_AB_MERGE_C R5, R6, R5, RZ ;  /* 0x000000050605723e */ /* 0x000fe200048060ff */
[C---:B------:R-:W-:Y:S01]  /*84e0*/  FMUL R10, R70.reuse, R15 ;  /* 0x0000000f460a7220 */ /* 0x040fe20000400000 */
[C---:B------:R-:W-:Y:S01]  /*84f0*/  FMUL R15, R70.reuse, R20 ;  /* 0x00000014460f7220 */ /* 0x040fe20000400000 */
[C---:B------:R-:W-:Y:S01]  /*8500*/  FFMA R9, R73.reuse, R84, R9 ;  /* 0x0000005449097223 */ /* 0x040fe20000000009 */
[C---:B------:R-:W-:Y:S01]  /*8510*/  FMUL R20, R70.reuse, R25 ;  /* 0x0000001946147220 */ /* 0x040fe20000400000 */
[C---:B------:R-:W-:Y:S01]  /*8520*/  FFMA R10, R73.reuse, R81, R10 ;  /* 0x00000051490a7223 */ /* 0x040fe2000000000a */
[C---:B------:R-:W-:Y:S01]  /*8530*/  FFMA R11, R73.reuse, R86, R11 ;  /* 0x00000056490b7223 */ /* 0x040fe2000000000b */
[C---:B------:R-:W-:Y:S01]  /*8540*/  FFMA R12, R73.reuse, R83, R12 ;  /* 0x00000053490c7223 */ /* 0x040fe2000000000c */
[C---:B------:R-:W-:Y:S01]  /*8550*/  FMUL R13, R70.reuse, R18 ;  /* 0x00000012460d7220 */ /* 0x040fe20000400000 */
[----:B------:R-:W-:Y:S01]  /*8560*/  FMUL R14, R70, R19 ;  /* 0x00000013460e7220 */ /* 0x000fe20000400000 */
[----:B------:R-:W-:Y:S01]  /*8570*/  F2FP.SATFINITE.E5M2.F32.PACK_AB_MERGE_C R9, R10, R9, RZ ;  /* 0x000000090a09723e */ /* 0x000fe200048060ff */
[C---:B------:R-:W-:Y:S01]  /*8580*/  FMUL R19, R70.reuse, R24 ;  /* 0x0000001846137220 */ /* 0x040fe20000400000 */
        /* <DEDUP_REMOVED lines=17> */
[----:B------:R-:W-:Y:S01]  /*86a0*/  FMUL R27, R70, R32 ;  /* 0x00000020461b7220 */ /* 0x000fe20000400000 */
[C---:B------:R-:W-:Y:S01]  /*86b0*/  FFMA R21, R73.reuse, R96, R21 ;  /* 0x0000006049157223 */ /* 0x040fe20000000015 */
[C---:B------:R-:W-:Y:S01]  /*86c0*/  FFMA R22, R73.reuse, R93, R22 ;  /* 0x0000005d49167223 */ /* 0x040fe20000000016 */
[----:B------:R-:W-:Y:S01]  /*86d0*/  F2FP.SATFINITE.E5M2.F32.PACK_AB_MERGE_C R16, R16, R15, R17 ;  /* 0x0000000f1010723e */ /* 0x000fe20004806011 */
[C---:B------:R-:W-:Y:S01]  /*86e0*/  FFMA R23, R73.reuse, R98, R23 ;  /* 0x0000006249177223 */ /* 0x040fe20000000017 */
[C---:B------:R-:W-:Y:S01]  /*86f0*/  FFMA R24, R73.reuse, R95, R24 ;  /* 0x0000005f49187223 */ /* 0x040fe20000000018 */
[----:B------:R-:W-:Y:S01]  /*8700*/  FMUL R32, R70, R37 ;  /* 0x0000002546207220 */ /* 0x000fe20000400000 */
[----:B------:R-:W-:Y:S01]  /*8710*/  F2FP.SATFINITE.E5M2.F32.PACK_AB_MERGE_C R21, R22, R21, RZ ;  /* 0x000000151615723e */ /* 0x000fe200048060ff */
[C---:B------:R-:W-:Y:S01]  /*8720*/  FMUL R25, R70.reuse, R30 ;  /* 0x0000001e46197220 */ /* 0x040fe20000400000 */
[C---:B------:R-:W-:Y:S01]  /*8730*/  FMUL R26, R70.reuse, R31 ;  /* 0x0000001f461a7220 */ /* 0x040fe20000400000 */
[----:B------:R-:W-:Y:S01]  /*8740*/  FMUL R31, R70, R36 ;  /* 0x00000024461f7220 */ /* 0x000fe20000400000 */
[----:B------:R-:W-:Y:S01]  /*8750*/  F2FP.SATFINITE.E5M2.F32.PACK_AB_MERGE_C R17, R20, R19, R21 ;  /* 0x000000131411723e */ /* 0x000fe20004806015 */
        /* <DEDUP_REMOVED lines=8> */
[----:B------:R-:W-:Y:S01]  /*87e0*/  FMUL R35, R70, R40 ;  /* 0x0000002846237220 */ /* 0x000fe20000400000 */
[C---:B------:R-:W-:Y:S01]  /*87f0*/  FFMA R29, R73.reuse, R104, R29 ;  /* 0x00000068491d7223 */ /* 0x040fe2000000001d */
[----:B------:R-:W-:Y:S01]  /*8800*/  F2FP.SATFINITE.E5M2.F32.PACK_AB_MERGE_C R18, R24, R23, R18 ;  /* 0x000000171812723e */ /* 0x000fe20004806012 */
        /* <DEDUP_REMOVED lines=22> */
[C---:B------:R-:W-:Y:S01]  /*8970*/  FMUL R41, R70.reuse, R46 ;  /* 0x0000002e46297220 */ /* 0x040fe20000400000 */
[C---:B------:R-:W-:Y:S01]  /*8980*/  FMUL R42, R70.reuse, R47 ;  /* 0x0000002f462a7220 */ /* 0x040fe20000400000 */
        /* <DEDUP_REMOVED lines=8> */
[C---:B------:R-:W-:Y:S01]  /*8a10*/  FMUL R47, R70.reuse, R52 ;  /* 0x00000034462f7220 */ /* 0x040fe20000400000 */
[C---:B------:R-:W-:Y:S01]  /*8a20*/  FFMA R44, R73.reuse, R115, R44 ;  /* 0x00000073492c7223 */ /* 0x040fe2000000002c */
[C---:B------:R-:W-:Y:S01]  /*8a30*/  FMUL R48, R70.reuse, R53 ;  /* 0x0000003546307220 */ /* 0x040fe20000400000 */
        /* <DEDUP_REMOVED lines=8> */
[C---:B------:R-:W-:Y:S01]  /*8ac0*/  FFMA R45, R73.reuse, R120, R45 ;  /* 0x00000078492d7223 */ /* 0x040fe2000000002d */
[C---:B------:R-:W-:Y:S01]  /*8ad0*/  FMUL R59, R70.reuse, R64 ;  /* 0x00000040463b7220 */ /* 0x040fe20000400000 */
[C---:B------:R-:W-:Y:S01]  /*8ae0*/  FMUL R60, R70.reuse, R65 ;  /* 0x00000041463c7220 */ /* 0x040fe20000400000 */
[C---:B------:R-:W-:Y:S01]  /*8af0*/  FMUL R61, R70.reuse, R66 ;  /* 0x00000042463d7220 */ /* 0x040fe20000400000 */
[----:B------:R-:W-:Y:S01]  /*8b00*/  FMUL R62, R70, R67 ;  /* 0x00000043463e7220 */ /* 0x000fe20000400000 */
[C---:B------:R-:W-:Y:S01]  /*8b10*/  FFMA R46, R73.reuse, R117, R46 ;  /* 0x00000075492e7223 */ /* 0x040fe2000000002e */
[----:B------:R-:W-:Y:S01]  /*8b20*/  F2FP.SATFINITE.E5M2.F32.PACK_AB_MERGE_C R64, R2, R0, R135 ;  /* 0x000000000240723e */ /* 0x000fe20004806087 */
[C---:B------:R-:W-:Y:S01]  /*8b30*/  FFMA R47, R73.reuse, R122, R47 ;  /* 0x0000007a492f7223 */ /* 0x040fe2000000002f */
[----:B------:R-:W-:Y:S01]  /*8b40*/  F2FP.SATFINITE.E5M2.F32.PACK_AB_MERGE_C R65, R4, R3, R5 ;  /* 0x000000030441723e */ /* 0x000fe20004806005 */
[C---:B------:R-:W-:Y:S01]  /*8b50*/  FFMA R48, R73.reuse, R119, R48 ;  /* 0x0000007749307223 */ /* 0x040fe20000000030 */
[----:B------:R-:W-:Y:S01]  /*8b60*/  F2FP.SATFINITE.E5M2.F32.PACK_AB_MERGE_C R66, R8, R7, R9 ;  /* 0x000000070842723e */ /* 0x000fe20004806009 */
[C---:B------:R-:W-:Y:S01]  /*8b70*/  FFMA R49, R73.reuse, R124, R49 ;  /* 0x0000007c49317223 */ /* 0x040fe20000000031 */
[----:B------:R-:W-:Y:S01]  /*8b80*/  F2FP.SATFINITE.E5M2.F32.PACK_AB_MERGE_C R67, R12, R11, R13 ;  /* 0x0000000b0c43723e */ /* 0x000fe2000480600d */
[----:B------:R-:W-:Y:S01]  /*8b90*/  FMUL R53, R70, R58 ;  /* 0x0000003a46357220 */ /* 0x000fe20000400000 */
[C---:B------:R-:W-:Y:S01]  /*8ba0*/  FFMA R50, R73.reuse, R121, R50 ;  /* 0x0000007949327223 */ /* 0x040fe20000000032 */
[C---:B------:R-:W-:Y:S01]  /*8bb0*/  FFMA R51, R73.reuse, R126, R51 ;  /* 0x0000007e49337223 */ /* 0x040fe20000000033 */
[C---:B------:R-:W-:Y:S01]  /*8bc0*/  FFMA R52, R73.reuse, R123, R52 ;  /* 0x0000007b49347223 */ /* 0x040fe20000000034 */
[----:B------:R1:W-:Y:S01]  /*8bd0*/  STS.128 [R137+UR44+0xa200], R64 ;  /* 0x00a2004089007988 */ /* 0x0003e20008000c2c */
[C---:B------:R-:W-:Y:S01]  /*8be0*/  FFMA R53, R73.reuse, R128, R53 ;  /* 0x0000008049357223 */ /* 0x040fe20000000035 */
[----:B------:R-:W-:Y:S01]  /*8bf0*/  F2FP.SATFINITE.E5M2.F32.PACK_AB_MERGE_C R37, R38, R37, RZ ;  /* 0x000000252625723e */ /* 0x000fe200048060ff */
[C---:B------:R-:W-:Y:S01]  /*8c00*/  FFMA R54, R73.reuse, R125, R54 ;  /* 0x0000007d49367223 */ /* 0x040fe20000000036 */
[----:B------:R-:W-:Y:S01]  /*8c10*/  FMUL R58, R70, R63 ;  /* 0x0000003f463a7220 */ /* 0x000fe20000400000 */
[C---:B------:R-:W-:Y:S01]  /*8c20*/  FFMA R55, R73.reuse, R130, R55 ;  /* 0x0000008249377223 */ /* 0x040fe20000000037 */
[C---:B------:R-:W-:Y:S01]  /*8c30*/  FFMA R56, R73.reuse, R127, R56 ;  /* 0x0000007f49387223 */ /* 0x040fe20000000038 */
[C---:B------:R-:W-:Y:S01]  /*8c40*/  FFMA R57, R73.reuse, R132, R57 ;  /* 0x0000008449397223 */ /* 0x040fe20000000039 */
[----:B------:R1:W-:Y:S01]  /*8c50*/  STS.128 [R178+0xa010], R16 ;  /* 0x00a01010b2007388 */ /* 0x0003e20000000c00 */
[----:B------:R-:W-:Y:S01]  /*8c60*/  F2FP.SATFINITE.E5M2.F32.PACK_AB_MERGE_C R33, R36, R35, R37 ;  /* 0x000000232421723e */ /* 0x000fe20004806025 */
[C---:B------:R-:W-:Y:S01]  /*8c70*/  FFMA R58, R73.reuse, R129, R58 ;  /* 0x00000081493a7223 */ /* 0x040fe2000000003a */
[----:B------:R-:W-:Y:S01]  /*8c80*/  F2FP.SATFINITE.E5M2.F32.PACK_AB_MERGE_C R34, R42, R41, RZ ;  /* 0x000000292a22723e */ /* 0x000fe200048060ff */
[C---:B------:R-:W-:Y:S01]  /*8c90*/  FFMA R59, R73.reuse, R72, R59 ;  /* 0x00000048493b7223 */ /* 0x040fe2000000003b */
[----:B------:R-:W-:Y:S01]  /*8ca0*/  F2FP.SATFINITE.E5M2.F32.PACK_AB_MERGE_C R35, R46, R45, RZ ;  /* 0x0000002d2e23723e */ /* 0x000fe200048060ff */
        /* <DEDUP_REMOVED lines=25> */
[----:B------:R-:W-:Y:S02]  /*8e40*/  UIADD3 UR4, UP0, UPT, UR62, 0x680, URZ ;  /* 0x000006803e047890 */ /* 0x000fe4000ff1e0ff */
[----:B------:R-:W-:Y:S02]  /*8e50*/  UIADD3 UR9, UPT, UPT, UR49, 0x40, URZ ;  /* 0x0000004031097890 */ /* 0x000fe4000fffe0ff */
[----:B------:R-:W-:Y:S02]  /*8e60*/  UIADD3 UR8, UPT, UPT, UR44, 0xa200, URZ ;  /* 0x0000a2002c087890 */ /* 0x000fe4000fffe0ff */
[----:B------:R-:W-:Y:S01]  /*8e70*/  UIADD3.X UR5, UPT, UPT, URZ, UR63, URZ, UP0, !UPT ;  /* 0x0000003fff057290 */ /* 0x000fe200087fe4ff */
[----:B------:R-:W-:Y:S01]  /*8e80*/  UMOV UR10, UR50 ;  /* 0x00000032000a7c82 */ /* 0x000fe20008000000 */
[----:B------:R-:W-:Y:S07]  /*8e90*/  UMOV UR11, UR36 ;  /* 0x00000024000b7c82 */ /* 0x000fee0008000000 */
[----:B------:R2:W-:Y:S01]  /*8ea0*/  UTMASTG.3D [UR8], [UR4] ;  /* 0x00000008040073b5 */ /* 0x0005e20008010000 */
[----:B------:R0:W-:Y:S01]  /*8eb0*/  UTMACMDFLUSH ;  /* 0x00000000000079b7 */ /* 0x0001e20000000000 */
[----:B--2---:R-:W-:Y:S04]  /*8ec0*/  DEPBAR.LE SB0, 0x1 ;  /* 0x000080400000791a */ /* 0x004fe80000000000 */
.L_x_124:
[----:B------:R-:W-:Y:S05]  /*8ed0*/  BSYNC.RECONVERGENT B0 ;  /* 0x0000000000007941 */ /* 0x000fea0003800200 */
.L_x_123:
        /* <DEDUP_REMOVED lines=16> */
.L_x_128:
[----:B------:R-:W-:Y:S05]  /*8fe0*/  BSYNC B0 ;  /* 0x0000000000007941 */ /* 0x000fea0003800000 */
.L_x_127:
        /* <DEDUP_REMOVED lines=20> */
.L_x_126:
[----:B------:R-:W-:Y:S05]  /*9130*/  BSYNC B1 ;  /* 0x0000000000017941 */ /* 0x000fea0003800000 */
.L_x_125:
        /* <DEDUP_REMOVED lines=22> */
.L_x_131:
[----:B------:R-:W-:Y:S05]  /*92a0*/  BSYNC.RECONVERGENT B6 ;  /* 0x0000000000067941 */ /* 0x000fea0003800200 */
.L_x_130:
        /* <DEDUP_REMOVED lines=276> */
[----:B------:R-:W-:Y:S02]  /*a3f0*/  UIADD3 UR4, UPT, UPT, UR44, 0x8200, URZ ;  /* 0x000082002c047890 */ /* 0x000fe4000fffe0ff */
[----:B------:R-:W-:Y:S01]  /*a400*/  UIADD3 UR9, UPT, UPT, UR49, 0x80, URZ ;  /* 0x0000008031097890 */ /* 0x000fe2000fffe0ff */
[----:B------:R-:W-:Y:S01]  /*a410*/  UMOV UR10, UR50 ;  /* 0x00000032000a7c82 */ /* 0x000fe20008000000 */
[----:B------:R-:W-:Y:S02]  /*a420*/  UMOV UR11, UR36 ;  /* 0x00000024000b7c82 */ /* 0x000fe40008000000 */
        /* <DEDUP_REMOVED lines=8> */
.L_x_133:
[----:B------:R-:W-:Y:S05]  /*a4b0*/  BSYNC.RECONVERGENT B0 ;  /* 0x0000000000007941 */ /* 0x000fea0003800200 */
.L_x_132:
        /* <DEDUP_REMOVED lines=16> */
.L_x_137:
[----:B------:R-:W-:Y:S05]  /*a5c0*/  BSYNC B0 ;  /* 0x0000000000007941 */ /* 0x000fea0003800000 */
.L_x_136:
        /* <DEDUP_REMOVED lines=20> */
.L_x_135:
[----:B------:R-:W-:Y:S05]  /*a710*/  BSYNC B1 ;  /* 0x0000000000017941 */ /* 0x000fea0003800000 */
.L_x_134:
[----:B------:R-:W-:Y:S05]  /*a720*/  VIADD R0, R71, 0xc0 ;  /* 0x000000c047007836 */ /* 0x000fea0000000000 */
        /* <DEDUP_REMOVED lines=20> */
.L_x_139:
[----:B------:R-:W-:Y:S01]  /*a870*/  ISETP.NE.AND P0, PT, R176, RZ, PT ;  /* 0x000000ffb000720c */ /* 0x000fe20003f05270 */
[----:B------:R-:W-:Y:S05]  /*a880*/  WARPSYNC.ALL ;  /* 0x0000000000007948 */ /* 0x000fea0003800000 */
[----:B------:R-:W-:Y:S01]  /*a890*/  R2UR UR4, R71 ;  /* 0x00000000470472ca */ /* 0x000fe200000e0000 */
[----:B------:R-:W-:Y:S01]  /*a8a0*/  BSSY.RECONVERGENT B0, `(.L_x_140) ;  /* 0x000011c000007945 */ /* 0x000fe20003800200 */
[----:B------:R-:W-:Y:S02]  /*a8b0*/  F2FP.F16.E5M2.UNPACK_B R11, R141 ;  /* 0x0000008dff0b723e */ /* 0x000fe400020004ff */
[----:B------:R-:W-:Y:S02]  /*a8c0*/  F2FP.F16.E5M2.UNPACK_B R10, R142 ;  /* 0x0000008eff0a723e */ /* 0x000fe400020004ff */
[----:B------:R-:W-:Y:S01]  /*a8d0*/  F2FP.F16.E5M2.UNPACK_B R9, R143 ;  /* 0x0000008fff09723e */ /* 0x000fe200020004ff */
[--C-:B------:R-:W-:Y:S01]  /*a8e0*/  HADD2.F32 R74, -RZ, R11.reuse.H0_H0 ;  /* 0x2000000bff4a7230 */ /* 0x100fe20000004100 */
[----:B------:R-:W-:Y:S01]  /*a8f0*/  F2FP.F16.E5M2.UNPACK_B R8, R144 ;  /* 0x00000090ff08723e */ /* 0x000fe200020004ff */
[----:B------:R-:W-:Y:S01]  /*a900*/  HADD2.F32 R76, -RZ, R11.H1_H1 ;  /* 0x3000000bff4c7230 */ /* 0x000fe20000004100 */
[----:B------:R-:W-:Y:S01]  /*a910*/  F2FP.F16.E5M2.UNPACK_B R7, R145 ;  /* 0x00000091ff07723e */ /* 0x000fe200020004ff */
[--C-:B------:R-:W-:Y:S01]  /*a920*/  HADD2.F32 R77, -RZ, R10.reuse.H0_H0 ;  /* 0x2000000aff4d7230 */ /* 0x100fe20000004100 */
[----:B------:R-:W-:Y:S01]  /*a930*/  F2FP.F16.E5M2.UNPACK_B R6, R146 ;  /* 0x00000092ff06723e */ /* 0x000fe200020004ff */
[----:B------:R-:W-:Y:S01]  /*a940*/  HADD2.F32 R80, -RZ, R10.H1_H1 ;  /* 0x3000000aff507230 */ /* 0x000fe20000004100 */
[----:B------:R-:W-:Y:S01]  /*a950*/  F2FP.F16.E5M2.UNPACK_B R5, R147 ;  /* 0x00000093ff05723e */ /* 0x000fe200020004ff */
[--C-:B------:R-:W-:Y:S01]  /*a960*/  HADD2.F32 R81, -RZ, R9.reuse.H0_H0 ;  /* 0x20000009ff517230 */ /* 0x100fe20000004100 */
[----:B-1----:R-:W-:Y:S01]  /*a970*/  F2FP.F16.E5M2.UNPACK_B R4, R148 ;  /* 0x00000094ff04723e */ /* 0x002fe200020004ff */
[----:B------:R-:W-:Y:S01]  /*a980*/  HADD2.F32 R83, -RZ, R9.H1_H1 ;  /* 0x30000009ff537230 */ /* 0x000fe20000004100 */
[-C--:B------:R-:W-:Y:S01]  /*a990*/  F2FP.F16.E5M2.UNPACK_B R2, R140.reuse ;  /* 0x0000008cff02723e */ /* 0x080fe200020004ff */
[--C-:B------:R-:W-:Y:S01]  /*a9a0*/  HADD2.F32 R86, -RZ, R8.reuse.H0_H0 ;  /* 0x20000008ff567230 */ /* 0x100fe20000004100 */
[----:B------:R-:W-:Y:S01]  /*a9b0*/  F2FP.F16.E5M2.UNPACK_B R140, R140.H1 ;  /* 0x0000008cff8c723e */ /* 0x000fe200030004ff */
[----:B------:R-:W-:Y:S01]  /*a9c0*/  HADD2.F32 R87, -RZ, R8.H1_H1 ;  /* 0x30000008ff577230 */ /* 0x000fe20000004100 */
[----:B------:R-:W-:Y:S01]  /*a9d0*/  F2FP.F16.E5M2.UNPACK_B R141, R141.H1 ;  /* 0x0000008dff8d723e */ /* 0x000fe200030004ff */
[--C-:B------:R-:W-:Y:S01]  /*a9e0*/  HADD2.F32 R90, -RZ, R7.reuse.H0_H0 ;  /* 0x20000007ff5a7230 */ /* 0x100fe20000004100 */
[----:B------:R-:W-:Y:S01]  /*a9f0*/  F2FP.F16.E5M2.UNPACK_B R142, R142.H1 ;  /* 0x0000008eff8e723e */ /* 0x000fe200030004ff */
[----:B------:R-:W-:Y:S01]  /*aa00*/  HADD2.F32 R91, -RZ, R7.H1_H1 ;  /* 0x30000007ff5b7230 */ /* 0x000fe20000004100 */
[----:B------:R-:W-:Y:S01]  /*aa10*/  F2FP.F16.E5M2.UNPACK_B R143, R143.H1 ;  /* 0x0000008fff8f723e */ /* 0x000fe200030004ff */
[--C-:B------:R-:W-:Y:S01]  /*aa20*/  HADD2.F32 R94, -RZ, R6.reuse.H0_H0 ;  /* 0x20000006ff5e7230 */ /* 0x100fe20000004100 */
[----:B------:R-:W-:Y:S01]  /*aa30*/  IADD3 R163, PT, PT, R163, 0xb0, RZ ;  /* 0x000000b0a3a37810 */ /* 0x000fe20007ffe0ff */
[----:B------:R-:W-:Y:S01]  /*aa40*/  HADD2.F32 R95, -RZ, R6.H1_H1 ;  /* 0x30000006ff5f7230 */ /* 0x000fe20000004100 */
[----:B------:R-:W-:Y:S01]  /*aa50*/  F2FP.F16.E5M2.UNPACK_B R107, R149 ;  /* 0x00000095ff6b723e */ /* 0x000fe200020004ff */
[--C-:B------:R-:W-:Y:S01]  /*aa60*/  HADD2.F32 R98, -RZ, R5.reuse.H0_H0 ;  /* 0x20000005ff627230 */ /* 0x100fe20000004100 */
[----:B------:R-:W-:Y:S01]  /*aa70*/  LOP3.LUT R163, R163, 0xfefffff8, RZ, 0xc0, !PT ;  /* 0xfefffff8a3a37812 */ /* 0x000fe200078ec0ff */
[----:B------:R-:W-:Y:S01]  /*aa80*/  HADD2.F32 R99, -RZ, R5.H1_H1 ;  /* 0x30000005ff637230 */ /* 0x000fe20000004100 */
[----:B------:R-:W-:Y:S01]  /*aa90*/  F2FP.F16.E5M2.UNPACK_B R111, R150 ;  /* 0x00000096ff6f723e */ /* 0x000fe200020004ff */
[--C-:B------:R-:W-:Y:S01]  /*aaa0*/  HADD2.F32 R102, -RZ, R4.reuse.H0_H0 ;  /* 0x20000004ff667230 */ /* 0x100fe20000004100 */
[----:B------:R-:W-:Y:S01]  /*aab0*/  F2FP.F16.E5M2.UNPACK_B R115, R151 ;  /* 0x00000097ff73723e */ /* 0x000fe200020004ff */
[----:B------:R-:W-:Y:S01]  /*aac0*/  HADD2.F32 R103, -RZ, R4.H1_H1 ;  /* 0x30000004ff677230 */ /* 0x000fe20000004100 */
[----:B------:R-:W-:Y:S01]  /*aad0*/  F2FP.F16.E5M2.UNPACK_B R119, R152 ;  /* 0x00000098ff77723e */ /* 0x000fe200020004ff */
[----:B------:R-:W1:Y:S01]  /*aae0*/  LDTM.x64 R4, tmem[UR4+0xc0] ;  /* 0x0000c004000479ee */ /* 0x000e620008340000 */
[--C-:B------:R-:W-:Y:S01]  /*aaf0*/  HADD2.F32 R0, -RZ, R2.reuse.H0_H0 ;  /* 0x20000002ff007230 */ /* 0x100fe20000004100 */
[----:B------:R-:W-:Y:S01]  /*ab00*/  NOP ;  /* 0x0000000000007918 */ /* 0x000fe20000000000 */
[----:B-1----:R1:W-:Y:S01]  /*ab10*/  SYNCS.ARRIVE.TRANS64.RED.A1T0 RZ, [R163+URZ], RZ ;  /* 0x000000ffa3ff79a7 */ /* 0x0023e200081004ff */
[----:B------:R-:W-:Y:S01]  /*ab20*/  HADD2.F32 R2, -RZ, R2.H1_H1 ;  /* 0x30000002ff027230 */ /* 0x000fe20000004100 */
[----:B------:R-:W-:Y:S01]  /*ab30*/  F2FP.F16.E5M2.UNPACK_B R123, R153 ;  /* 0x00000099ff7b723e */ /* 0x000fe200020004ff */
[----:B------:R-:W-:Y:S01]  /*ab40*/  HADD2.F32 R78, -RZ, R141.H1_H1 ;  /* 0x3000008dff4e7230 */ /* 0x000fe20000004100 */
[----:B------:R-:W-:Y:S01]  /*ab50*/  F2FP.F16.E5M2.UNPACK_B R127, R154 ;  /* 0x0000009aff7f723e */ /* 0x000fe200020004ff */
[--C-:B------:R-:W-:Y:S01]  /*ab60*/  HADD2.F32 R106, -RZ, R107.reuse.H0_H0 ;  /* 0x2000006bff6a7230 */ /* 0x100fe20000004100 */
[----:B------:R-:W-:Y:S01]  /*ab70*/  F2FP.F16.E5M2.UNPACK_B R130, R155 ;  /* 0x0000009bff82723e */ /* 0x000fe200020004ff */
[----:B------:R-:W-:Y:S01]  /*ab80*/  HADD2.F32 R107, -RZ, R107.H1_H1 ;  /* 0x3000006bff6b7230 */ /* 0x000fe20000004100 */
[----:B------:R-:W-:Y:S01]  /*ab90*/  F2FP.F16.E5M2.UNPACK_B R144, R144.H1 ;  /* 0x00000090ff90723e */ /* 0x000fe200030004ff */
        /* <DEDUP_REMOVED lines=12> */
[C---:B------:R-:W-:Y:S01]  /*ac60*/  FMUL R4, R70.reuse, R4 ;  /* 0x0000000446047220 */ /* 0x040fe20000400000 */
[C---:B------:R-:W-:Y:S01]  /*ac70*/  FMUL R5, R70.reuse, R5 ;  /* 0x0000000546057220 */ /* 0x040fe20000400000 */
[--C-:B------:R-:W-:Y:S02]  /*ac80*/  HADD2.F32 R3, -RZ, R140.reuse.H0_H0 ;  /* 0x2000008cff037230 */ /* 0x100fe40000004100 */
        /* <DEDUP_REMOVED lines=9> */
[----:B------:R-:W-:Y:S02]  /*ad20*/  HADD2.F32 R122, -RZ, R123.H0_H0 ;  /* 0x2000007bff7a7230 */ /* 0x000fe40000004100 */
[C---:B------:R-:W-:Y:S01]  /*ad30*/  FMUL R6, R70.reuse, R6 ;  /* 0x0000000646067220 */ /* 0x040fe20000400000 */
[----:B------:R-:W-:Y:S02]  /*ad40*/  HADD2.F32 R72, -RZ, R140.H1_H1 ;  /* 0x3000008cff487230 */ /* 0x000fe40000004100 */
[C---:B------:R-:W-:Y:S01]  /*ad50*/  FMUL R7, R70.reuse, R7 ;  /* 0x0000000746077220 */ /* 0x040fe20000400000 */
[----:B------:R-:W-:Y:S02]  /*ad60*/  HADD2.F32 R75, -RZ, R141.H0_H0 ;  /* 0x2000008dff4b7230 */ /* 0x000fe40000004100 */
[C---:B------:R-:W-:Y:S01]  /*ad70*/  FFMA R6, R73.reuse, R3, R6 ;  /* 0x0000000349067223 */ /* 0x040fe20000000006 */
[----:B------:R-:W-:Y:S02]  /*ad80*/  HADD2.F32 R123, -RZ, R123.H1_H1 ;  /* 0x3000007bff7b7230 */ /* 0x000fe40000004100 */
[C---:B------:R-:W-:Y:S01]  /*ad90*/  FFMA R7, R73.reuse, R72, R7 ;  /* 0x0000004849077223 */ /* 0x040fe20000000007 */
[C---:B------:R-:W-:Y:S01]  /*ada0*/  FFMA R8, R73.reuse, R74, R8 ;  /* 0x0000004a49087223 */ /* 0x040fe20000000008 */
[----:B------:R-:W-:Y:S01]  /*adb0*/  FFMA R9, R73, R76, R9 ;  /* 0x0000004c49097223 */ /* 0x000fe20000000009 */
[--C-:B------:R-:W-:Y:S02]  /*adc0*/  HADD2.F32 R126, -RZ, R127.reuse.H0_H0 ;  /* 0x2000007fff7e7230 */ /* 0x100fe40000004100 */
[C---:B------:R-:W-:Y:S01]  /*add0*/  FMUL R10, R70.reuse, R10 ;  /* 0x0000000a460a7220 */ /* 0x040fe20000400000 */
[----:B------:R-:W-:Y:S01]  /*ade0*/  F2FP.SATFINITE.E5M2.F32.PACK_AB_MERGE_C R76, R7, R6, RZ ;  /* 0x00000006074c723e */ /* 0x000fe200048060ff */
[C---:B------:R-:W-:Y:S01]  /*adf0*/  FMUL R7, R70.reuse, R20 ;  /* 0x0000001446077220 */ /* 0x040fe20000400000 */
[----:B------:R-:W-:Y:S02]  /*ae00*/  HADD2.F32 R127, -RZ, R127.H1_H1 ;  /* 0x3000007fff7f7230 */ /* 0x000fe40000004100 */
[C---:B------:R-:W-:Y:S01]  /*ae10*/  FFMA R10, R73.reuse, R75, R10 ;  /* 0x0000004b490a7223 */ /* 0x040fe2000000000a */
[----:B------:R-:W-:Y:S02]  /*ae20*/  HADD2.F32 R72, -RZ, R130.H0_H0 ;  /* 0x20000082ff487230 */ /* 0x000fe40000004100 */
[C---:B------:R-:W-:Y:S01]  /*ae30*/  FMUL R11, R70.reuse, R11 ;  /* 0x0000000b460b7220 */ /* 0x040fe20000400000 */
[--C-:B------:R-:W-:Y:S02]  /*ae40*/  HADD2.F32 R79, -RZ, R142.reuse.H0_H0 ;  /* 0x2000008eff4f7230 */ /* 0x100fe40000004100 */
[C---:B------:R-:W-:Y:S01]  /*ae50*/  FMUL R14, R70.reuse, R14 ;  /* 0x0000000e460e7220 */ /* 0x040fe20000400000 */
[----:B------:R-:W-:Y:S02]  /*ae60*/  HADD2.F32 R82, -RZ, R142.H1_H1 ;  /* 0x3000008eff527230 */ /* 0x000fe40000004100 */
[C---:B------:R-:W-:Y:S01]  /*ae70*/  FFMA R11, R73.reuse, R78, R11 ;  /* 0x0000004e490b7223 */ /* 0x040fe2000000000b */
[C---:B------:R-:W-:Y:S01]  /*ae80*/  FFMA R12, R73.reuse, R77, R12 ;  /* 0x0000004d490c7223 */ /* 0x040fe2000000000c */
[C---:B------:R-:W-:Y:S01]  /*ae90*/  FFMA R13, R73.reuse, R80, R13 ;  /* 0x00000050490d7223 */ /* 0x040fe2000000000d */
[----:B------:R-:W-:Y:S01]  /*aea0*/  FFMA R14, R73, R79, R14 ;  /* 0x0000004f490e7223 */ /* 0x000fe2000000000e */
[----:B------:R-:W-:Y:S01]  /*aeb0*/  HADD2.F32 R75, -RZ, R130.H1_H1 ;  /* 0x30000082ff4b7230 */ /* 0x000fe20000004100 */
[----:B------:R-:W-:Y:S01]  /*aec0*/  F2FP.SATFINITE.E5M2.F32.PACK_AB_MERGE_C R78, R11, R10, RZ ;  /* 0x0000000a0b4e723e */ /* 0x000fe200048060ff */
[C---:B------:R-:W-:Y:S01]  /*aed0*/  FMUL R10, R70.reuse, R21 ;  /* 0x00000015460a7220 */ /* 0x040fe20000400000 */
[C---:B------:R-:W-:Y:S01]  /*aee0*/  FMUL R21, R70.reuse, R28 ;  /* 0x0000001c46157220 */ /* 0x040fe20000400000 */
        /* <DEDUP_REMOVED lines=8> */
[C---:B------:R-:W-:Y:S01]  /*af70*/  FMUL R18, R70.reuse, R25 ;  /* 0x0000001946127220 */ /* 0x040fe20000400000 */
[----:B------:R-:W-:Y:S01]  /*af80*/  F2FP.SATFINITE.E5M2.F32.PACK_AB_MERGE_C R14, R15, R14, RZ ;  /* 0x0000000e0f0e723e */ /* 0x000fe200048060ff */
        /* <DEDUP_REMOVED lines=8> */
[C---:B------:R-:W-:Y:S01]  /*b010*/  FFMA R11, R73.reuse, R88, R11 ;  /* 0x00000058490b7223 */ /* 0x040fe2000000000b */
[----:B------:R-:W-:Y:S01]  /*b020*/  FMUL R22, R70, R29 ;  /* 0x0000001d46167220 */ /* 0x000fe20000400000 */
        /* <DEDUP_REMOVED lines=13> */
[----:B------:R-:W-:Y:S01]  /*b100*/  FMUL R20, R70, R27 ;  /* 0x0000001b46147220 */ /* 0x000fe20000400000 */
[--C-:B------:R-:W-:Y:S01]  /*b110*/  HADD2.F32 R96, -RZ, R146.reuse.H0_H0 ;  /* 0x20000092ff607230 */ /* 0x100fe20000004100 */
[----:B------:R-:W-:Y:S01]  /*b120*/  F2FP.SATFINITE.E5M2.F32.PACK_AB_MERGE_C R16, R10, R7, R16 ;  /* 0x000000070a10723e */ /* 0x000fe20004806010 */
[----:B------:R-:W-:Y:S02]  /*b130*/  HADD2.F32 R97, -RZ, R146.H1_H1 ;  /* 0x30000092ff617230 */ /* 0x000fe40000004100 */
        /* <DEDUP_REMOVED lines=28> */
[----:B------:R-:W-:Y:S01]  /*b300*/  F2FP.F16.E5M2.UNPACK_B R151, R151.H1 ;  /* 0x00000097ff97723e */ /* 0x000fe200030004ff */
[----:B------:R-:W-:Y:S01]  /*b310*/  FMUL R38, R70, R45 ;  /* 0x0000002d46267220 */ /* 0x000fe20000400000 */
[----:B------:R-:W-:Y:S01]  /*b320*/  F2FP.SATFINITE.E5M2.F32.PACK_AB_MERGE_C R19, R28, R27, RZ ;  /* 0x0000001b1c13723e */ /* 0x000fe200048060ff */
[----:B------:R-:W-:Y:S01]  /*b330*/  FFMA R31, R73, R104, R31 ;  /* 0x00000068491f7223 */ /* 0x000fe2000000001f */
[C---:B------:R-:W-:Y:S01]  /*b340*/  FMUL R45, R70.reuse, R52 ;  /* 0x00000034462d7220 */ /* 0x040fe20000400000 */
[C---:B------:R-:W-:Y:S01]  /*b350*/  FMUL R52, R70.reuse, R59 ;  /* 0x0000003b46347220 */ /* 0x040fe20000400000 */
[----:B------:R-:W-:Y:S01]  /*b360*/  F2FP.F16.E5M2.UNPACK_B R152, R152.H1 ;  /* 0x00000098ff98723e */ /* 0x000fe200030004ff */
[C---:B------:R-:W-:Y:S01]  /*b370*/  FMUL R59, R70.reuse, R66 ;  /* 0x00000042463b7220 */ /* 0x040fe20000400000 */
[----:B------:R-:W-:Y:S01]  /*b380*/  F2FP.SATFINITE.E5M2.F32.PACK_AB_MERGE_C R66, R13, R12, R14 ;  /* 0x0000000c0d42723e */ /* 0x000fe2000480600e */
        /* <DEDUP_REMOVED lines=11> */
[C---:B------:R-:W-:Y:S01]  /*b440*/  FFMA R35, R73.reuse, R108, R35 ;  /* 0x0000006c49237223 */ /* 0x040fe20000000023 */
[C---:B------:R-:W-:Y:S01]  /*b450*/  FMUL R36, R70.reuse, R43 ;  /* 0x0000002b46247220 */ /* 0x040fe20000400000 */
[--C-:B------:R-:W-:Y:S02]  /*b460*/  HADD2.F32 R112, -RZ, R150.reuse.H0_H0 ;  /* 0x20000096ff707230 */ /* 0x100fe40000004100 */
[C---:B------:R-:W-:Y:S01]  /*b470*/  FMUL R39, R70.reuse, R46 ;  /* 0x0000002e46277220 */ /* 0x040fe20000400000 */
        /* <DEDUP_REMOVED lines=13> */
[C---:B------:R-:W-:Y:S01]  /*b550*/  FMUL R46, R70.reuse, R53 ;  /* 0x00000035462e7220 */ /* 0x040fe20000400000 */
[--C-:B------:R-:W-:Y:S02]  /*b560*/  HADD2.F32 R120, -RZ, R152.reuse.H0_H0 ;  /* 0x20000098ff787230 */ /* 0x100fe40000004100 */
[C---:B------:R-:W-:Y:S01]  /*b570*/  FMUL R50, R70.reuse, R57 ;  /* 0x0000003946327220 */ /* 0x040fe20000400000 */
[C---:B------:R-:W-:Y:S01]  /*b580*/  FMUL R51, R70.reuse, R58 ;  /* 0x0000003a46337220 */ /* 0x040fe20000400000 */
[C---:B------:R-:W-:Y:S01]  /*b590*/  FMUL R53, R70.reuse, R60 ;  /* 0x0000003c46357220 */ /* 0x040fe20000400000 */
[C---:B------:R-:W-:Y:S01]  /*b5a0*/  FFMA R43, R73.reuse, R116, R43 ;  /* 0x00000074492b7223 */ /* 0x040fe2000000002b */
[----:B------:R-:W-:Y:S02]  /*b5b0*/  HADD2.F32 R121, -RZ, R152.H1_H1 ;  /* 0x30000098ff797230 */ /* 0x000fe40000004100 */
[C---:B------:R-:W-:Y:S01]  /*b5c0*/  FMUL R47, R70.reuse, R54 ;  /* 0x00000036462f7220 */ /* 0x040fe20000400000 */
[C---:B------:R-:W-:Y:S01]  /*b5d0*/  FMUL R57, R70.reuse, R64 ;  /* 0x0000004046397220 */ /* 0x040fe20000400000 */
[C---:B------:R-:W-:Y:S01]  /*b5e0*/  FMUL R58, R70.reuse, R65 ;  /* 0x00000041463a7220 */ /* 0x040fe20000400000 */
[C---:B------:R-:W-:Y:S01]  /*b5f0*/  FMUL R60, R70.reuse, R67 ;  /* 0x00000043463c7220 */ /* 0x040fe20000400000 */
[----:B------:R-:W-:Y:S01]  /*b600*/  FFMA R44, R73, R117, R44 ;  /* 0x00000075492c7223 */ /* 0x000fe2000000002c */
[C---:B------:R-:W-:Y:S01]  /*b610*/  FMUL R48, R70.reuse, R55 ;  /* 0x0000003746307220 */ /* 0x040fe20000400000 */
[----:B------:R-:W-:Y:S01]  /*b620*/  F2FP.SATFINITE.E5M2.F32.PACK_AB_MERGE_C R64, R5, R4, R76 ;  /* 0x000000040540723e */ /* 0x000fe2000480604c */
[----:B------:R-:W-:Y:S01]  /*b630*/  FFMA R45, R73, R118, R45 ;  /* 0x00000076492d7223 */ /* 0x000fe2000000002d */
[----:B------:R-:W-:Y:S01]  /*b640*/  F2FP.SATFINITE.E5M2.F32.PACK_AB_MERGE_C R65, R9, R8, R78 ;  /* 0x000000080941723e */ /* 0x000fe2000480604e */
[----:B------:R-:W-:Y:S01]  /*b650*/  FMUL R49, R70, R56 ;  /* 0x0000003846317220 */ /* 0x000fe20000400000 */
[----:B------:R-:W-:Y:S01]  /*b660*/  F2FP.SATFINITE.E5M2.F32.PACK_AB_MERGE_C R67, R2, R0, R3 ;  /* 0x000000000243723e */ /* 0x000fe20004806003 */
[C---:B------:R-:W-:Y:S01]  /*b670*/  FFMA R46, R73.reuse, R119, R46 ;  /* 0x00000077492e7223 */ /* 0x040fe2000000002e */
[----:B------:R-:W-:Y:S01]  /*b680*/  F2FP.F16.E5M2.UNPACK_B R154, R154.H1 ;  /* 0x0000009aff9a723e */ /* 0x000fe200030004ff */
[--C-:B------:R-:W-:Y:S02]  /*b690*/  HADD2.F32 R124, -RZ, R153.reuse.H0_H0 ;  /* 0x20000099ff7c7230 */ /* 0x100fe40000004100 */
[C---:B------:R-:W-:Y:S01]  /*b6a0*/  FFMA R47, R73.reuse, R120, R47 ;  /* 0x00000078492f7223 */ /* 0x040fe2000000002f */
[----:B------:R1:W-:Y:S01]  /*b6b0*/  STS.128 [R137+UR44+0xa200], R64 ;  /* 0x00a2004089007988 */ /* 0x0003e20008000c2c */
[----:B------:R-:W-:Y:S02]  /*b6c0*/  HADD2.F32 R125, -RZ, R153.H1_H1 ;  /* 0x30000099ff7d7230 */ /* 0x000fe40000004100 */
[C---:B------:R-:W-:Y:S01]  /*b6d0*/  FFMA R48, R73.reuse, R121, R48 ;  /* 0x0000007949307223 */ /* 0x040fe20000000030 */
[C---:B------:R-:W-:Y:S01]  /*b6e0*/  FFMA R49, R73.reuse, R122, R49 ;  /* 0x0000007a49317223 */ /* 0x040fe20000000031 */
[----:B------:R-:W-:Y:S01]  /*b6f0*/  F2FP.F16.E5M2.UNPACK_B R155, R155.H1 ;  /* 0x0000009bff9b723e */ /* 0x000fe200030004ff */
[C---:B------:R-:W-:Y:S01]  /*b700*/  FFMA R50, R73.reuse, R123, R50 ;  /* 0x0000007b49327223 */ /* 0x040fe20000000032 */
[----:B------:R-:W-:Y:S01]  /*b710*/  FMUL R54, R70, R61 ;  /* 0x0000003d46367220 */ /* 0x000fe20000400000 */
[--C-:B------:R-:W-:Y:S01]  /*b720*/  HADD2.F32 R128, -RZ, R154.reuse.H0_H0 ;  /* 0x2000009aff807230 */ /* 0x100fe20000004100 */
[----:B------:R1:W-:Y:S01]  /*b730*/  STS.128 [R178+0xa010], R16 ;  /* 0x00a01010b2007388 */ /* 0x0003e20000000c00 */
[----:B------:R-:W-:Y:S01]  /*b740*/  F2FP.SATFINITE.E5M2.F32.PACK_AB_MERGE_C R35, R36, R35, RZ ;  /* 0x000000232423723e */ /* 0x000fe200048060ff */
[C---:B------:R-:W-:Y:S01]  /*b750*/  FFMA R51, R73.reuse, R124, R51 ;  /* 0x0000007c49337223 */ /* 0x040fe20000000033 */
[----:B------:R-:W-:Y:S01]  /*b760*/  F2FP.SATFINITE.E5M2.F32.PACK_AB_MERGE_C R39, R40, R39, RZ ;  /* 0x000000272827723e */ /* 0x000fe200048060ff */
[----:B------:R-:W-:Y:S02]  /*b770*/  HADD2.F32 R129, -RZ, R154.H1_H1 ;  /* 0x3000009aff817230 */ /* 0x000fe40000004100 */
[C---:B------:R-:W-:Y:S01]  /*b780*/  FMUL R55, R70.reuse, R62 ;  /* 0x0000003e46377220 */ /* 0x040fe20000400000 */
[C---:B------:R-:W-:Y:S01]  /*b790*/  FFMA R52, R73.reuse, R125, R52 ;  /* 0x0000007d49347223 */ /* 0x040fe20000000034 */
[----:B------:R-:W-:Y:S01]  /*b7a0*/  FMUL R56, R70, R63 ;  /* 0x0000003f46387220 */ /* 0x000fe20000400000 */
[C---:B------:R-:W-:Y:S01]  /*b7b0*/  FFMA R53, R73.reuse, R126, R53 ;  /* 0x0000007e49357223 */ /* 0x040fe20000000035 */
[C---:B------:R-:W-:Y:S01]  /*b7c0*/  FFMA R54, R73.reuse, R127, R54 ;  /* 0x0000007f49367223 */ /* 0x040fe20000000036 */
[--C-:B------:R-:W-:Y:S02]  /*b7d0*/  HADD2.F32 R74, -RZ, R155.reuse.H0_H0 ;  /* 0x2000009bff4a7230 */ /* 0x100fe40000004100 */
[C---:B------:R-:W-:Y:S01]  /*b7e0*/  FFMA R55, R73.reuse, R128, R55 ;  /* 0x0000008049377223 */ /* 0x040fe20000000037 */
[----:B------:R-:W-:Y:S02]  /*b7f0*/  HADD2.F32 R131, -RZ, R155.H1_H1 ;  /* 0x3000009bff837230 */ /* 0x000fe40000004100 */
[C---:B------:R-:W-:Y:S01]  /*b800*/  FFMA R56, R73.reuse, R129, R56 ;  /* 0x0000008149387223 */ /* 0x040fe20000000038 */
[----:B------:R-:W-:Y:S01]  /*b810*/  F2FP.SATFINITE.E5M2.F32.PACK_AB_MERGE_C R43, R44, R43, RZ ;  /* 0x0000002b2c2b723e */ /* 0x000fe200048060ff */
[C---:B------:R-:W-:Y:S01]  /*b820*/  FFMA R57, R73.reuse, R72, R57 ;  /* 0x0000004849397223 */ /* 0x040fe20000000039 */
[C---:B------:R-:W-:Y:S01]  /*b830*/  FFMA R58, R73.reuse, R75, R58 ;  /* 0x0000004b493a7223 */ /* 0x040fe2000000003a */
[C---:B------:R-:W-:Y:S01]  /*b840*/  FFMA R59, R73.reuse, R74, R59 ;  /* 0x0000004a493b7223 */ /* 0x040fe2000000003b */
[----:B------:R-:W-:Y:S01]  /*b850*/  F2FP.SATFINITE.E5M2.F32.PACK_AB_MERGE_C R33, R34, R33, R35 ;  /* 0x000000212221723e */ /* 0x000fe20004806023 */
[----:B------:R-:W-:Y:S01]  /*b860*/  FFMA R60, R73, R131, R60 ;  /* 0x00000083493c7223 */ /* 0x000fe2000000003c */
[----:B------:R-:W-:Y:S02]  /*b870*/  F2FP.SATFINITE.E5M2.F32.PACK_AB_MERGE_C R32, R30, R29, R32 ;  /* 0x0000001d1e20723e */ /* 0x000fe40004806020 */
        /* <DEDUP_REMOVED lines=11> */
[----:B------:R-:W-:Y:S03]  /*b930*/  IADD3 R68, PT, PT, R68, 0x1, RZ ;  /* 0x0000000144447810 */ /* 0x000fe60007ffe0ff */
        /* <DEDUP_REMOVED lines=18> */
.L_x_141:
[----:B------:R-:W-:Y:S05]  /*ba60*/  BSYNC.RECONVERGENT B0 ;  /* 0x0000000000007941 */ /* 0x000fea0003800200 */
.L_x_140:
[----:B------:R-:W-:Y:S01]  /*ba70*/  R2UR UR5, R160 ;  /* 0x00000000a00572ca */ /* 0x000fe200000e0000 */
[----:B------:R-:W-:Y:S01]  /*ba80*/  BAR.SYNC.DEFER_BLOCKING 0x1, 0x80 ;  /* 0x0042000000007b1d */ /* 0x000fe20000010000 */
[----:B------:R-:W-:Y:S01]  /*ba90*/  R2UR UR4, R161 ;  /* 0x00000000a10472ca */ /* 0x000fe200000e0000 */
[----:B------:R-:W-:Y:S01]  /*baa0*/  UISETP.NE.AND UP0, UPT, UR46, URZ, UPT ;  /* 0x000000ff2e00728c */ /* 0x000fe2000bf05270 */
[----:B------:R-:W-:Y:S02]  /*bab0*/  ISETP.NE.AND P0, PT, R164, 0x2, PT ;  /* 0x00000002a400780c */ /* 0x000fe40003f05270 */
[----:B------:R-:W-:Y:S02]  /*bac0*/  ISETP.NE.AND P1, PT, R68, 0x2, PT ;  /* 0x000000024400780c */ /* 0x000fe40003f25270 */
[----:B------:R-:W-:Y:S02]  /*bad0*/  SEL R0, RZ, 0x1, P0 ;  /* 0x00000001ff007807 */ /* 0x000fe40000000000 */
[----:B------:R-:W-:Y:S02]  /*bae0*/  SEL R3, RZ, 0x1, P1 ;  /* 0x00000001ff037807 */ /* 0x000fe40000800000 */
[----:B------:R-:W-:Y:S01]  /*baf0*/  LOP3.LUT R169, R169, R0, RZ, 0x3c, !PT ;  /* 0x00000000a9a97212 */ /* 0x000fe200078e3cff */
[----:B------:R-:W-:Y:S01]  /*bb00*/  UIADD3 UR20, UPT, UPT, UR37, UR5, URZ ;  /* 0x0000000525147290 */ /* 0x000fe2000fffe0ff */
[----:B------:R-:W-:Y:S01]  /*bb10*/  LOP3.LUT R170, R170, R3, RZ, 0x3c, !PT ;  /* 0x00000003aaaa7212 */ /* 0x000fe200078e3cff */
[----:B------:R-:W-:Y:S01]  /*bb20*/  UIADD3 UR16, UPT, UPT, UR38, UR4, URZ ;  /* 0x0000000426107290 */ /* 0x000fe2000fffe0ff */
[----:B------:R-:W-:Y:S02]  /*bb30*/  SEL R164, R164, RZ, P0 ;  /* 0x000000ffa4a47207 */ /* 0x000fe40000000000 */
[----:B------:R-:W-:Y:S01]  /*bb40*/  SEL R68, R68, RZ, P1 ;  /* 0x000000ff44447207 */ /* 0x000fe20000800000 */
[----:B------:R-:W-:Y:S01]  /*bb50*/  UMOV UR36, UR59 ;  /* 0x0000003b00247c82 */ /* 0x000fe20008000000 */
[----:B------:R-:W-:Y:S07]  /*bb60*/  BRA.U UP0, `(.L_x_142) ;  /* 0xffffff9900787547 */ /* 0x000fee000b83ffff */
[----:B------:R-:W-:Y:S05]  /*bb70*/  EXIT ;  /* 0x000000000000794d */ /* 0x000fea0003800000 */
.L_x_24:
[----:B--2---:R2:W3:Y:S02]  /*bb80*/  SYNCS.PHASECHK.TRANS64.TRYWAIT P0, [R3+URZ+0xd0], R2 ;  /* 0x0000d002030075a7 */ /* 0x0044e400080011ff */
[----:B---3--:R-:W-:Y:S05]  /*bb90*/  @!P0 NANOSLEEP.SYNCS 0x989680 ;  /* 0x009896800000895d */ /* 0x008fea0003900000 */
[----:B------:R-:W3:Y:S02]  /*bba0*/  @!P0 SYNCS.PHASECHK.TRANS64 P0, [R3+URZ+0xd0], R2 ;  /* 0x0000d002030085a7 */ /* 0x000ee400080010ff */
[----:B---3--:R-:W-:Y:S05]  /*bbb0*/  @!P0 BRA `(.L_x_24) ;  /* 0xfffffffc00f08947 */ /* 0x008fea000383ffff */
[----:B------:R-:W-:Y:S05]  /*bbc0*/  BRA `(.L_x_143) ;  /* 0xffffff5c00847947 */ /* 0x000fea000383ffff */
.L_x_27:
[----:B-1----:R-:W-:-:S07]  /*bbd0*/  MOV R0, UR33 ;  /* 0x0000002100007c02 */ /* 0x002fce0008000f00 */
.L_x_144:
[----:B-1----:R1:W2:Y:S02]  /*bbe0*/  SYNCS.PHASECHK.TRANS64.TRYWAIT P0, [R0+URZ+0x18], R3 ;  /* 0x00001803000075a7 */ /* 0x0022a400080011ff */
[----:B--2---:R-:W-:Y:S05]  /*bbf0*/  @!P0 NANOSLEEP.SYNCS 0x989680 ;  /* 0x009896800000895d */ /* 0x004fea0003900000 */
[----:B------:R-:W2:Y:S02]  /*bc00*/  @!P0 SYNCS.PHASECHK.TRANS64 P0, [R0+URZ+0x18], R3 ;  /* 0x00001803000085a7 */ /* 0x000ea400080010ff */
[----:B--2---:R-:W-:Y:S05]  /*bc10*/  @!P0 BRA `(.L_x_144) ;  /* 0xfffffffc00f08947 */ /* 0x004fea000383ffff */
[----:B------:R-:W-:Y:S05]  /*bc20*/  BRA `(.L_x_26) ;  /* 0xffffff5c00dc7947 */ /* 0x000fea000383ffff */
.L_x_34:
[----:B-1----:R-:W-:-:S07]  /*bc30*/  MOV R0, UR17 ;  /* 0x0000001100007c02 */ /* 0x002fce0008000f00 */
.L_x_145:
[----:B-1----:R1:W2:Y:S02]  /*bc40*/  SYNCS.PHASECHK.TRANS64.TRYWAIT P0, [R0+URZ+0x18], R3 ;  /* 0x00001803000075a7 */ /* 0x0022a400080011ff */
[----:B--2---:R-:W-:Y:S05]  /*bc50*/  @!P0 NANOSLEEP.SYNCS 0x989680 ;  /* 0x009896800000895d */ /* 0x004fea0003900000 */
[----:B------:R-:W2:Y:S02]  /*bc60*/  @!P0 SYNCS.PHASECHK.TRANS64 P0, [R0+URZ+0x18], R3 ;  /* 0x00001803000085a7 */ /* 0x000ea400080010ff */
[----:B--2---:R-:W-:Y:S05]  /*bc70*/  @!P0 BRA `(.L_x_145) ;  /* 0xfffffffc00f08947 */ /* 0x004fea000383ffff */
[----:B------:R-:W-:Y:S05]  /*bc80*/  BRA `(.L_x_33) ;  /* 0xffffff60009c7947 */ /* 0x000fea000383ffff */
.L_x_39:
[----:B-1----:R1:W2:Y:S02]  /*bc90*/  SYNCS.PHASECHK.TRANS64.TRYWAIT P0, [R3+URZ+0x80], R0 ;  /* 0x00008000030075a7 */ /* 0x0022a400080011ff */
[----:B--2---:R-:W-:Y:S05]  /*bca0*/  @!P0 NANOSLEEP.SYNCS 0x989680 ;  /* 0x009896800000895d */ /* 0x004fea0003900000 */
[----:B------:R-:W2:Y:S02]  /*bcb0*/  @!P0 SYNCS.PHASECHK.TRANS64 P0, [R3+URZ+0x80], R0 ;  /* 0x00008000030085a7 */ /* 0x000ea400080010ff */
[----:B--2---:R-:W-:Y:S05]  /*bcc0*/  @!P0 BRA `(.L_x_39) ;  /* 0xfffffffc00f08947 */ /* 0x004fea000383ffff */
[----:B------:R-:W-:Y:S05]  /*bcd0*/  BRA `(.L_x_146) ;  /* 0xffffff6400447947 */ /* 0x000fea000383ffff */
.L_x_43:
[----:B-1----:R-:W-:-:S07]  /*bce0*/  MOV R0, UR4 ;  /* 0x0000000400007c02 */ /* 0x002fce0008000f00 */
.L_x_147:
[----:B-1----:R1:W2:Y:S02]  /*bcf0*/  SYNCS.PHASECHK.TRANS64.TRYWAIT P0, [R0+URZ], R3 ;  /* 0x00000003000075a7 */ /* 0x0022a400080011ff */
[----:B--2---:R-:W-:Y:S05]  /*bd00*/  @!P0 NANOSLEEP.SYNCS 0x989680 ;  /* 0x009896800000895d */ /* 0x004fea0003900000 */
[----:B------:R-:W2:Y:S02]  /*bd10*/  @!P0 SYNCS.PHASECHK.TRANS64 P0, [R0+URZ], R3 ;  /* 0x00000003000085a7 */ /* 0x000ea400080010ff */
[----:B--2---:R-:W-:Y:S05]  /*bd20*/  @!P0 BRA `(.L_x_147) ;  /* 0xfffffffc00f08947 */ /* 0x004fea000383ffff */
[----:B------:R-:W-:Y:S05]  /*bd30*/  BRA `(.L_x_148) ;  /* 0xffffff6800f07947 */ /* 0x000fea000383ffff */
.L_x_44:
[----:B------:R-:W-:-:S07]  /*bd40*/  MOV R0, UR5 ;  /* 0x0000000500007c02 */ /* 0x000fce0008000f00 */
.L_x_149:
[----:B-1----:R1:W2:Y:S02]  /*bd50*/  SYNCS.PHASECHK.TRANS64.TRYWAIT P0, [R0+URZ], R3 ;  /* 0x00000003000075a7 */ /* 0x0022a400080011ff */
[----:B--2---:R-:W-:Y:S05]  /*bd60*/  @!P0 NANOSLEEP.SYNCS 0x989680 ;  /* 0x009896800000895d */ /* 0x004fea0003900000 */
[----:B------:R-:W2:Y:S02]  /*bd70*/  @!P0 SYNCS.PHASECHK.TRANS64 P0, [R0+URZ], R3 ;  /* 0x00000003000085a7 */ /* 0x000ea400080010ff */
[----:B--2---:R-:W-:Y:S05]  /*bd80*/  @!P0 BRA `(.L_x_149) ;  /* 0xfffffffc00f08947 */ /* 0x004fea000383ffff */
[----:B------:R-:W-:Y:S05]  /*bd90*/  BRA `(.L_x_150) ;  /* 0xffffff6800fc7947 */ /* 0x000fea000383ffff */
.L_x_47:
[----:B-1----:R1:W2:Y:S02]  /*bda0*/  SYNCS.PHASECHK.TRANS64.TRYWAIT P0, [R0+URZ+0xc0], R5 ;  /* 0x0000c005000075a7 */ /* 0x0022a400080011ff */
[----:B--2---:R-:W-:Y:S05]  /*bdb0*/  @!P0 NANOSLEEP.SYNCS 0x989680 ;  /* 0x009896800000895d */ /* 0x004fea0003900000 */
[----:B------:R-:W2:Y:S02]  /*bdc0*/  @!P0 SYNCS.PHASECHK.TRANS64 P0, [R0+URZ+0xc0], R5 ;  /* 0x0000c005000085a7 */ /* 0x000ea400080010ff */
[----:B--2---:R-:W-:Y:S05]  /*bdd0*/  @!P0 BRA `(.L_x_47) ;  /* 0xfffffffc00f08947 */ /* 0x004fea000383ffff */
[----:B------:R-:W-:Y:S05]  /*bde0*/  BRA `(.L_x_151) ;  /* 0xffffff6c00587947 */ /* 0x000fea000383ffff */
.L_x_48:
[----:B------:R-:W-:-:S07]  /*bdf0*/  MOV R0, UR4 ;  /* 0x0000000400007c02 */ /* 0x000fce0008000f00 */
.L_x_152:
[----:B-1----:R1:W2:Y:S02]  /*be00*/  SYNCS.PHASECHK.TRANS64.TRYWAIT P0, [R0+URZ+0x90], R7 ;  /* 0x00009007000075a7 */ /* 0x0022a400080011ff */
[----:B--2---:R-:W-:Y:S05]  /*be10*/  @!P0 NANOSLEEP.SYNCS 0x989680 ;  /* 0x009896800000895d */ /* 0x004fea0003900000 */
[----:B------:R-:W2:Y:S02]  /*be20*/  @!P0 SYNCS.PHASECHK.TRANS64 P0, [R0+URZ+0x90], R7 ;  /* 0x00009007000085a7 */ /* 0x000ea400080010ff */
[----:B--2---:R-:W-:Y:S05]  /*be30*/  @!P0 BRA `(.L_x_152) ;  /* 0xfffffffc00f08947 */ /* 0x004fea000383ffff */
[----:B------:R-:W-:Y:S05]  /*be40*/  BRA `(.L_x_153) ;  /* 0xffffff6c00687947 */ /* 0x000fea000383ffff */
.L_x_49:
[----:B-1----:R1:W2:Y:S02]  /*be50*/  SYNCS.PHASECHK.TRANS64.TRYWAIT P1, [R0+URZ+0x80], R5 ;  /* 0x00008005000075a7 */ /* 0x0022a400080211ff */
[----:B--2---:R-:W-:Y:S05]  /*be60*/  @!P1 NANOSLEEP.SYNCS 0x989680 ;  /* 0x009896800000995d */ /* 0x004fea0003900000 */
[----:B------:R-:W2:Y:S02]  /*be70*/  @!P1 SYNCS.PHASECHK.TRANS64 P1, [R0+URZ+0x80], R5 ;  /* 0x00008005000095a7 */ /* 0x000ea400080210ff */
[----:B--2---:R-:W-:Y:S05]  /*be80*/  @!P1 BRA `(.L_x_49) ;  /* 0xfffffffc00f09947 */ /* 0x004fea000383ffff */
[----:B------:R-:W-:Y:S05]  /*be90*/  BRA `(.L_x_154) ;  /* 0xffffff6c00987947 */ /* 0x000fea000383ffff */
.L_x_52:
[----:B------:R-:W-:-:S07]  /*bea0*/  MOV R0, UR4 ;  /* 0x0000000400007c02 */ /* 0x000fce0008000f00 */
.L_x_155:
[----:B-1----:R1:W2:Y:S02]  /*beb0*/  SYNCS.PHASECHK.TRANS64.TRYWAIT P0, [R0+URZ+0x90], R3 ;  /* 0x00009003000075a7 */ /* 0x0022a400080011ff */
[----:B--2---:R-:W-:Y:S05]  /*bec0*/  @!P0 NANOSLEEP.SYNCS 0x989680 ;  /* 0x009896800000895d */ /* 0x004fea0003900000 */
[----:B------:R-:W2:Y:S02]  /*bed0*/  @!P0 SYNCS.PHASECHK.TRANS64 P0, [R0+URZ+0x90], R3 ;  /* 0x00009003000085a7 */ /* 0x000ea400080010ff */
[----:B--2---:R-:W-:Y:S05]  /*bee0*/  @!P0 BRA `(.L_x_155) ;  /* 0xfffffffc00f08947 */ /* 0x004fea000383ffff */
[----:B------:R-:W-:Y:S05]  /*bef0*/  BRA `(.L_x_51) ;  /* 0xffffff6c00ec7947 */ /* 0x000fea000383ffff */
.L_x_61:
[----:B-1----:R-:W-:-:S04]  /*bf00*/  MOV R5, UR5 ;  /* 0x0000000500057c02 */ /* 0x002fc80008000f00 */
[----:B------:R1:W2:Y:S03]  /*bf10*/  SYNCS.PHASECHK.TRANS64.TRYWAIT P0, [R5+URZ+0x8], R6 ;  /* 0x00000806050075a7 */ /* 0x0002a600080011ff */
[----:B--2---:R-:W-:Y:S05]  /*bf20*/  @!P0 NANOSLEEP.SYNCS 0x989680 ;  /* 0x009896800000895d */ /* 0x004fea0003900000 */
[----:B------:R-:W2:Y:S02]  /*bf30*/  @!P0 SYNCS.PHASECHK.TRANS64 P0, [R5+URZ+0x8], R6 ;  /* 0x00000806050085a7 */ /* 0x000ea400080010ff */
[----:B--2---:R-:W-:Y:S05]  /*bf40*/  @!P0 BRA `(.L_x_61) ;  /* 0xfffffffc00ec8947 */ /* 0x004fea000383ffff */
[----:B------:R-:W-:Y:S05]  /*bf50*/  BRA `(.L_x_60) ;  /* 0xffffff7000a07947 */ /* 0x000fea000383ffff */
.L_x_63:
[----:B------:R-:W-:Y:S01]  /*bf60*/  BSSY B0, `(.L_x_156) ;  /* 0x0000006000007945 */ /* 0x000fe20003800000 */
[----:B------:R-:W-:-:S07]  /*bf70*/  MOV R15, 0xffffffff ;  /* 0xffffffff000f7802 */ /* 0x000fce0000000f00 */
[----:B-1---5:R-:W-:Y:S05]  /*bf80*/  WARPSYNC.COLLECTIVE R15, `(.L_x_157) ;  /* 0x000000000f0c7348 */ /* 0x022fea0003c00000 */
[----:B------:R-:W-:Y:S02]  /*bf90*/  ELECT P6, UR79, PT ;  /* 0x00000000004f782f */ /* 0x000fe400038c0000 */
[----:B------:R-:W-:Y:S01]  /*bfa0*/  MOV R14, UR79 ;  /* 0x0000004f000e7c02 */ /* 0x000fe20008000f00 */
[----:B-1---5:R-:W-:Y:S10]  /*bfb0*/  ENDCOLLECTIVE ;  /* 0x000000000000791b */ /* 0x022ff40003800000 */
.L_x_157:
[----:B------:R-:W-:Y:S05]  /*bfc0*/  BSYNC B0 ;  /* 0x0000000000007941 */ /* 0x000fea0003800000 */
.L_x_156:
[----:B------:R-:W-:Y:S01]  /*bfd0*/  PLOP3.LUT P0, PT, P6, PT, PT, 0x80, 0x8 ;  /* 0x000000000008781c */ /* 0x000fe2000370f070 */
[----:B------:R-:W-:-:S12]  /*bfe0*/  BRA `(.L_x_158) ;  /* 0xffffff7000cc7947 */ /* 0x000fd8000383ffff */
.L_x_65:
[----:B-1----:R-:W-:-:S04]  /*bff0*/  MOV R3, UR5 ;  /* 0x0000000500037c02 */ /* 0x002fc80008000f00 */
[----:B------:R1:W2:Y:S03]  /*c000*/  SYNCS.PHASECHK.TRANS64.TRYWAIT P0, [R3+URZ+0x8], R4 ;  /* 0x00000804030075a7 */ /* 0x0002a600080011ff */
[----:B--2---:R-:W-:Y:S05]  /*c010*/  @!P0 NANOSLEEP.SYNCS 0x989680 ;  /* 0x009896800000895d */ /* 0x004fea0003900000 */
[----:B------:R-:W2:Y:S02]  /*c020*/  @!P0 SYNCS.PHASECHK.TRANS64 P0, [R3+URZ+0x8], R4 ;  /* 0x00000804030085a7 */ /* 0x000ea400080010ff */
[----:B--2---:R-:W-:Y:S05]  /*c030*/  @!P0 BRA `(.L_x_65) ;  /* 0xfffffffc00ec8947 */ /* 0x004fea000383ffff */
[----:B------:R-:W-:Y:S05]  /*c040*/  BRA `(.L_x_64) ;  /* 0xffffff7000d07947 */ /* 0x000fea000383ffff */
.L_x_66:
[----:B-1----:R1:W2:Y:S02]  /*c050*/  SYNCS.PHASECHK.TRANS64.TRYWAIT P0, [R0+URZ+0x80], R5 ;  /* 0x00008005000075a7 */ /* 0x0022a400080011ff */
[----:B--2---:R-:W-:Y:S05]  /*c060*/  @!P0 NANOSLEEP.SYNCS 0x989680 ;  /* 0x009896800000895d */ /* 0x004fea0003900000 */
[----:B------:R-:W2:Y:S02]  /*c070*/  @!P0 SYNCS.PHASECHK.TRANS64 P0, [R0+URZ+0x80], R5 ;  /* 0x00008005000085a7 */ /* 0x000ea400080010ff */
[----:B--2---:R-:W-:Y:S05]  /*c080*/  @!P0 BRA `(.L_x_66) ;  /* 0xfffffffc00f08947 */ /* 0x004fea000383ffff */
[----:B------:R-:W-:Y:S05]  /*c090*/  BRA `(.L_x_159) ;  /* 0xffffff7400ac7947 */ /* 0x000fea000383ffff */
.L_x_68:
[----:B------:R-:W-:-:S07]  /*c0a0*/  MOV R0, UR23 ;  /* 0x0000001700007c02 */ /* 0x000fce0008000f00 */
.L_x_160:
[----:B-1----:R1:W2:Y:S02]  /*c0b0*/  SYNCS.PHASECHK.TRANS64.TRYWAIT P0, [R0+URZ+0xb0], R5 ;  /* 0x0000b005000075a7 */ /* 0x0022a400080011ff */
[----:B--2---:R-:W-:Y:S05]  /*c0c0*/  @!P0 NANOSLEEP.SYNCS 0x989680 ;  /* 0x009896800000895d */ /* 0x004fea0003900000 */
[----:B------:R-:W2:Y:S02]  /*c0d0*/  @!P0 SYNCS.PHASECHK.TRANS64 P0, [R0+URZ+0xb0], R5 ;  /* 0x0000b005000085a7 */ /* 0x000ea400080010ff */
[----:B--2---:R-:W-:Y:S05]  /*c0e0*/  @!P0 BRA `(.L_x_160) ;  /* 0xfffffffc00f08947 */ /* 0x004fea000383ffff */
[----:B------:R-:W-:Y:S05]  /*c0f0*/  BRA `(.L_x_161) ;  /* 0xffffff7400f87947 */ /* 0x000fea000383ffff */
.L_x_71:
[----:B------:R-:W-:Y:S07]  /*c100*/  MOV R0, UR5 ;  /* 0x0000000500007c02 */ /* 0x000fee0008000f00 */
.L_x_162:
[----:B-1----:R1:W2:Y:S02]  /*c110*/  SYNCS.PHASECHK.TRANS64.TRYWAIT P0, [R0+URZ], R5 ;  /* 0x00000005000075a7 */ /* 0x0022a400080011ff */
[----:B--2---:R-:W-:Y:S05]  /*c120*/  @!P0 NANOSLEEP.SYNCS 0x989680 ;  /* 0x009896800000895d */ /* 0x004fea0003900000 */
[----:B------:R-:W2:Y:S02]  /*c130*/  @!P0 SYNCS.PHASECHK.TRANS64 P0, [R0+URZ], R5 ;  /* 0x00000005000085a7 */ /* 0x000ea400080010ff */
[----:B--2---:R-:W-:Y:S05]  /*c140*/  @!P0 BRA `(.L_x_162) ;  /* 0xfffffffc00f08947 */ /* 0x004fea000383ffff */
[----:B------:R-:W-:Y:S05]  /*c150*/  BRA `(.L_x_70) ;  /* 0xffffff78000c7947 */ /* 0x000fea000383ffff */
.L_x_75:
[----:B-1----:R-:W-:-:S07]  /*c160*/  MOV R0, UR4 ;  /* 0x0000000400007c02 */ /* 0x002fce0008000f00 */
.L_x_163:
[----:B-1----:R1:W2:Y:S02]  /*c170*/  SYNCS.PHASECHK.TRANS64.TRYWAIT P0, [R0+URZ], R3 ;  /* 0x00000003000075a7 */ /* 0x0022a400080011ff */
[----:B--2---:R-:W-:Y:S05]  /*c180*/  @!P0 NANOSLEEP.SYNCS 0x989680 ;  /* 0x009896800000895d */ /* 0x004fea0003900000 */
[----:B------:R-:W2:Y:S02]  /*c190*/  @!P0 SYNCS.PHASECHK.TRANS64 P0, [R0+URZ], R3 ;  /* 0x00000003000085a7 */ /* 0x000ea400080010ff */
[----:B--2---:R-:W-:Y:S05]  /*c1a0*/  @!P0 BRA `(.L_x_163) ;  /* 0xfffffffc00f08947 */ /* 0x004fea000383ffff */
[----:B------:R-:W-:Y:S05]  /*c1b0*/  BRA `(.L_x_164) ;  /* 0xffffff7800d87947 */ /* 0x000fea000383ffff */
.L_x_78:
[----:B------:R-:W-:-:S07]  /*c1c0*/  MOV R0, UR17 ;  /* 0x0000001100007c02 */ /* 0x000fce0008000f00 */
.L_x_165:
[----:B-1----:R1:W2:Y:S02]  /*c1d0*/  SYNCS.PHASECHK.TRANS64.TRYWAIT P1, [R0+URZ+0xe0], R3 ;  /* 0x0000e003000075a7 */ /* 0x0022a400080211ff */
[----:B--2---:R-:W-:Y:S05]  /*c1e0*/  @!P1 NANOSLEEP.SYNCS 0x989680 ;  /* 0x009896800000995d */ /* 0x004fea0003900000 */
[----:B------:R-:W2:Y:S02]  /*c1f0*/  @!P1 SYNCS.PHASECHK.TRANS64 P1, [R0+URZ+0xe0], R3 ;  /* 0x0000e003000095a7 */ /* 0x000ea400080210ff */
[----:B--2---:R-:W-:Y:S05]  /*c200*/  @!P1 BRA `(.L_x_165) ;  /* 0xfffffffc00f09947 */ /* 0x004fea000383ffff */
[----:B------:R-:W-:Y:S05]  /*c210*/  BRA `(.L_x_166) ;  /* 0xffffff7c00247947 */ /* 0x000fea000383ffff */
.L_x_83:
[----:B--2---:R2:W3:Y:S02]  /*c220*/  SYNCS.PHASECHK.TRANS64.TRYWAIT P0, [R12+URZ+0x80], R9 ;  /* 0x000080090c0075a7 */ /* 0x0044e400080011ff */
[----:B---3--:R-:W-:Y:S05]  /*c230*/  @!P0 NANOSLEEP.SYNCS 0x989680 ;  /* 0x009896800000895d */ /* 0x008fea0003900000 */
[----:B------:R-:W3:Y:S02]  /*c240*/  @!P0 SYNCS.PHASECHK.TRANS64 P0, [R12+URZ+0x80], R9 ;  /* 0x000080090c0085a7 */ /* 0x000ee400080010ff */
[----:B---3--:R-:W-:Y:S05]  /*c250*/  @!P0 BRA `(.L_x_83) ;  /* 0xfffffffc00f08947 */ /* 0x008fea000383ffff */
[----:B------:R-:W-:Y:S05]  /*c260*/  BRA `(.L_x_167) ;  /* 0xffffff80004c7947 */ /* 0x000fea000383ffff */
.L_x_86:
[----:B------:R-:W-:Y:S07]  /*c270*/  MOV R0, UR21 ;  /* 0x0000001500007c02 */ /* 0x000fee0008000f00 */
.L_x_168:
[----:B--2---:R2:W3:Y:S02]  /*c280*/  SYNCS.PHASECHK.TRANS64.TRYWAIT P2, [R0+URZ+0x78], R11 ;  /* 0x0000780b000075a7 */ /* 0x0044e400080411ff */
[----:B---3--:R-:W-:Y:S05]  /*c290*/  @!P2 NANOSLEEP.SYNCS 0x989680 ;  /* 0x009896800000a95d */ /* 0x008fea0003900000 */
[----:B------:R-:W3:Y:S02]  /*c2a0*/  @!P2 SYNCS.PHASECHK.TRANS64 P2, [R0+URZ+0x78], R11 ;  /* 0x0000780b0000a5a7 */ /* 0x000ee400080410ff */
[----:B---3--:R-:W-:Y:S05]  /*c2b0*/  @!P2 BRA `(.L_x_168) ;  /* 0xfffffffc00f0a947 */ /* 0x008fea000383ffff */
[----:B------:R-:W-:Y:S05]  /*c2c0*/  BRA `(.L_x_85) ;  /* 0xffffff8400b47947 */ /* 0x000fea000383ffff */
.L_x_89:
[----:B--2---:R-:W-:Y:S07]  /*c2d0*/  MOV R0, UR21 ;  /* 0x0000001500007c02 */ /* 0x004fee0008000f00 */
.L_x_169:
[----:B--2---:R2:W3:Y:S02]  /*c2e0*/  SYNCS.PHASECHK.TRANS64.TRYWAIT P0, [R0+URZ+0x50], R9 ;  /* 0x00005009000075a7 */ /* 0x0044e400080011ff */
[----:B---3--:R-:W-:Y:S05]  /*c2f0*/  @!P0 NANOSLEEP.SYNCS 0x989680 ;  /* 0x009896800000895d */ /* 0x008fea0003900000 */
[----:B------:R-:W3:Y:S02]  /*c300*/  @!P0 SYNCS.PHASECHK.TRANS64 P0, [R0+URZ+0x50], R9 ;  /* 0x00005009000085a7 */ /* 0x000ee400080010ff */
[----:B---3--:R-:W-:Y:S05]  /*c310*/  @!P0 BRA `(.L_x_169) ;  /* 0xfffffffc00f08947 */ /* 0x008fea000383ffff */
[----:B------:R-:W-:Y:S05]  /*c320*/  BRA `(.L_x_170) ;  /* 0xffffff8800107947 */ /* 0x000fea000383ffff */
.L_x_90:
[----:B------:R-:W-:Y:S07]  /*c330*/  MOV R0, UR21 ;  /* 0x0000001500007c02 */ /* 0x000fee0008000f00 */
.L_x_171:
[----:B--2---:R2:W3:Y:S02]  /*c340*/  SYNCS.PHASECHK.TRANS64.TRYWAIT P0, [R0+URZ+0x58], R9 ;  /* 0x00005809000075a7 */ /* 0x0044e400080011ff */
[----:B---3--:R-:W-:Y:S05]  /*c350*/  @!P0 NANOSLEEP.SYNCS 0x989680 ;  /* 0x009896800000895d */ /* 0x008fea0003900000 */
[----:B------:R-:W3:Y:S02]  /*c360*/  @!P0 SYNCS.PHASECHK.TRANS64 P0, [R0+URZ+0x58], R9 ;  /* 0x00005809000085a7 */ /* 0x000ee400080010ff */
[----:B---3--:R-:W-:Y:S05]  /*c370*/  @!P0 BRA `(.L_x_171) ;  /* 0xfffffffc00f08947 */ /* 0x008fea000383ffff */
[----:B------:R-:W-:Y:S05]  /*c380*/  BRA `(.L_x_172) ;  /* 0xffffff88004c7947 */ /* 0x000fea000383ffff */
.L_x_91:
[----:B------:R-:W-:Y:S07]  /*c390*/  MOV R0, UR21 ;  /* 0x0000001500007c02 */ /* 0x000fee0008000f00 */
.L_x_173:
[----:B--2---:R2:W3:Y:S02]  /*c3a0*/  SYNCS.PHASECHK.TRANS64.TRYWAIT P0, [R0+URZ+0x60], R9 ;  /* 0x00006009000075a7 */ /* 0x0044e400080011ff */
[----:B---3--:R-:W-:Y:S05]  /*c3b0*/  @!P0 NANOSLEEP.SYNCS 0x989680 ;  /* 0x009896800000895d */ /* 0x008fea0003900000 */
[----:B------:R-:W3:Y:S02]  /*c3c0*/  @!P0 SYNCS.PHASECHK.TRANS64 P0, [R0+URZ+0x60], R9 ;  /* 0x00006009000085a7 */ /* 0x000ee400080010ff */
[----:B---3--:R-:W-:Y:S05]  /*c3d0*/  @!P0 BRA `(.L_x_173) ;  /* 0xfffffffc00f08947 */ /* 0x008fea000383ffff */
[----:B------:R-:W-:Y:S05]  /*c3e0*/  BRA `(.L_x_174) ;  /* 0xffffff8800947947 */ /* 0x000fea000383ffff */
.L_x_92:
[----:B------:R-:W-:Y:S07]  /*c3f0*/  MOV R0, UR21 ;  /* 0x0000001500007c02 */ /* 0x000fee0008000f00 */
.L_x_175:
[----:B--2---:R2:W3:Y:S02]  /*c400*/  SYNCS.PHASECHK.TRANS64.TRYWAIT P0, [R0+URZ+0x68], R9 ;  /* 0x00006809000075a7 */ /* 0x0044e400080011ff */
[----:B---3--:R-:W-:Y:S05]  /*c410*/  @!P0 NANOSLEEP.SYNCS 0x989680 ;  /* 0x009896800000895d */ /* 0x008fea0003900000 */
[----:B------:R-:W3:Y:S02]  /*c420*/  @!P0 SYNCS.PHASECHK.TRANS64 P0, [R0+URZ+0x68], R9 ;  /* 0x00006809000085a7 */ /* 0x000ee400080010ff */
[----:B---3--:R-:W-:Y:S05]  /*c430*/  @!P0 BRA `(.L_x_175) ;  /* 0xfffffffc00f08947 */ /* 0x008fea000383ffff */
[----:B------:R-:W-:Y:S05]  /*c440*/  BRA `(.L_x_176) ;  /* 0xffffff8800d87947 */ /* 0x000fea000383ffff */
.L_x_94:
[----:B------:R-:W-:-:S07]  /*c450*/  MOV R0, UR21 ;  /* 0x0000001500007c02 */ /* 0x000fce0008000f00 */
.L_x_177:
[----:B---3--:R3:W4:Y:S02]  /*c460*/  SYNCS.PHASECHK.TRANS64.TRYWAIT P0, [R0+URZ+0x50], R3 ;  /* 0x00005003000075a7 */ /* 0x00872400080011ff */
[----:B----4-:R-:W-:Y:S05]  /*c470*/  @!P0 NANOSLEEP.SYNCS 0x989680 ;  /* 0x009896800000895d */ /* 0x010fea0003900000 */
[----:B------:R-:W4:Y:S02]  /*c480*/  @!P0 SYNCS.PHASECHK.TRANS64 P0, [R0+URZ+0x50], R3 ;  /* 0x00005003000085a7 */ /* 0x000f2400080010ff */
[----:B----4-:R-:W-:Y:S05]  /*c490*/  @!P0 BRA `(.L_x_177) ;  /* 0xfffffffc00f08947 */ /* 0x010fea000383ffff */
[----:B------:R-:W-:Y:S05]  /*c4a0*/  BRA `(.L_x_178) ;  /* 0xffffff8c00507947 */ /* 0x000fea000383ffff */
.L_x_95:
[----:B---3--:R-:W-:-:S07]  /*c4b0*/  MOV R0, UR21 ;  /* 0x0000001500007c02 */ /* 0x008fce0008000f00 */
.L_x_179:
[----:B---3--:R3:W4:Y:S02]  /*c4c0*/  SYNCS.PHASECHK.TRANS64.TRYWAIT P0, [R0+URZ+0x58], R3 ;  /* 0x00005803000075a7 */ /* 0x00872400080011ff */
[----:B----4-:R-:W-:Y:S05]  /*c4d0*/  @!P0 NANOSLEEP.SYNCS 0x989680 ;  /* 0x009896800000895d */ /* 0x010fea0003900000 */
[----:B------:R-:W4:Y:S02]  /*c4e0*/  @!P0 SYNCS.PHASECHK.TRANS64 P0, [R0+URZ+0x58], R3 ;  /* 0x00005803000085a7 */ /* 0x000f2400080010ff */
[----:B----4-:R-:W-:Y:S05]  /*c4f0*/  @!P0 BRA `(.L_x_179) ;  /* 0xfffffffc00f08947 */ /* 0x010fea000383ffff */
[----:B------:R-:W-:Y:S05]  /*c500*/  BRA `(.L_x_180) ;  /* 0xffffff8c00407947 */ /* 0x000fea000383ffff */
.L_x_96:
[----:B---3--:R-:W-:-:S07]  /*c510*/  MOV R0, UR21 ;  /* 0x0000001500007c02 */ /* 0x008fce0008000f00 */
.L_x_181:
[----:B---3--:R3:W4:Y:S02]  /*c520*/  SYNCS.PHASECHK.TRANS64.TRYWAIT P0, [R0+URZ+0x60], R3 ;  /* 0x00006003000075a7 */ /* 0x00872400080011ff */
[----:B----4-:R-:W-:Y:S05]  /*c530*/  @!P0 NANOSLEEP.SYNCS 0x989680 ;  /* 0x009896800000895d */ /* 0x010fea0003900000 */
[----:B------:R-:W4:Y:S02]  /*c540*/  @!P0 SYNCS.PHASECHK.TRANS64 P0, [R0+URZ+0x60], R3 ;  /* 0x00006003000085a7 */ /* 0x000f2400080010ff */
[----:B----4-:R-:W-:Y:S05]  /*c550*/  @!P0 BRA `(.L_x_181) ;  /* 0xfffffffc00f08947 */ /* 0x010fea000383ffff */
[----:B------:R-:W-:Y:S05]  /*c560*/  BRA `(.L_x_182) ;  /* 0xffffff8c00307947 */ /* 0x000fea000383ffff */
.L_x_98:
[----:B-1----:R1:W2:Y:S02]  /*c570*/  SYNCS.PHASECHK.TRANS64.TRYWAIT P0, [R3+URZ+0x80], R0 ;  /* 0x00008000030075a7 */ /* 0x0022a400080011ff */
[----:B--2---:R-:W-:Y:S05]  /*c580*/  @!P0 NANOSLEEP.SYNCS 0x989680 ;  /* 0x009896800000895d */ /* 0x004fea0003900000 */
[----:B------:R-:W2:Y:S02]  /*c590*/  @!P0 SYNCS.PHASECHK.TRANS64 P0, [R3+URZ+0x80], R0 ;  /* 0x00008000030085a7 */ /* 0x000ea400080010ff */
[----:B--2---:R-:W-:Y:S05]  /*c5a0*/  @!P0 BRA `(.L_x_98) ;  /* 0xfffffffc00f08947 */ /* 0x004fea000383ffff */
[----:B------:R-:W-:Y:S05]  /*c5b0*/  BRA `(.L_x_183) ;  /* 0xffffff8c00f87947 */ /* 0x000fea000383ffff */
.L_x_109:
[----:B-1----:R1:W2:Y:S02]  /*c5c0*/  SYNCS.PHASECHK.TRANS64.TRYWAIT P1, [R3+URZ+0x30], R0 ;  /* 0x00003000030075a7 */ /* 0x0022a400080211ff */
[----:B--2---:R-:W-:Y:S05]  /*c5d0*/  @!P1 NANOSLEEP.SYNCS 0x989680 ;  /* 0x009896800000995d */ /* 0x004fea0003900000 */
[----:B------:R-:W2:Y:S02]  /*c5e0*/  @!P1 SYNCS.PHASECHK.TRANS64 P1, [R3+URZ+0x30], R0 ;  /* 0x00003000030095a7 */ /* 0x000ea400080210ff */
[----:B--2---:R-:W-:Y:S05]  /*c5f0*/  @!P1 BRA `(.L_x_109) ;  /* 0xfffffffc00f09947 */ /* 0x004fea000383ffff */
[----:B------:R-:W-:Y:S05]  /*c600*/  BRA `(.L_x_108) ;  /* 0xffffff9c00787947 */ /* 0x000fea000383ffff */
.L_x_111:
[----:B--2---:R2:W4:Y:S02]  /*c610*/  SYNCS.PHASECHK.TRANS64.TRYWAIT P0, [R163+URZ+0xa0], R2 ;  /* 0x0000a002a30075a7 */ /* 0x00452400080011ff */
[----:B----4-:R-:W-:Y:S05]  /*c620*/  @!P0 NANOSLEEP.SYNCS 0x989680 ;  /* 0x009896800000895d */ /* 0x010fea0003900000 */
[----:B------:R-:W4:Y:S02]  /*c630*/  @!P0 SYNCS.PHASECHK.TRANS64 P0, [R163+URZ+0xa0], R2 ;  /* 0x0000a002a30085a7 */ /* 0x000f2400080010ff */
[----:B----4-:R-:W-:Y:S05]  /*c640*/  @!P0 BRA `(.L_x_111) ;  /* 0xfffffffc00f08947 */ /* 0x010fea000383ffff */
[----:B------:R-:W-:Y:S05]  /*c650*/  BRA `(.L_x_110) ;  /* 0xffffff9c00d47947 */ /* 0x000fea000383ffff */
.L_x_120:
[----:B--2---:R2:W3:Y:S02]  /*c660*/  SYNCS.PHASECHK.TRANS64.TRYWAIT P0, [R191+URZ+0x30], R0 ;  /* 0x00003000bf0075a7 */ /* 0x0044e400080011ff */
[----:B---3--:R-:W-:Y:S05]  /*c670*/  @!P0 NANOSLEEP.SYNCS 0x989680 ;  /* 0x009896800000895d */ /* 0x008fea0003900000 */
[----:B------:R-:W3:Y:S02]  /*c680*/  @!P0 SYNCS.PHASECHK.TRANS64 P0, [R191+URZ+0x30], R0 ;  /* 0x00003000bf0085a7 */ /* 0x000ee400080010ff */
[----:B---3--:R-:W-:Y:S05]  /*c690*/  @!P0 BRA `(.L_x_120) ;  /* 0xfffffffc00f08947 */ /* 0x008fea000383ffff */
[----:B------:R-:W-:Y:S05]  /*c6a0*/  BRA `(.L_x_119) ;  /* 0xffffffb000e07947 */ /* 0x000fea000383ffff */
.L_x_129:
[----:B--2---:R2:W3:Y:S02]  /*c6b0*/  SYNCS.PHASECHK.TRANS64.TRYWAIT P0, [R0+URZ+0x30], R7 ;  /* 0x00003007000075a7 */ /* 0x0044e400080011ff */
[----:B---3--:R-:W-:Y:S05]  /*c6c0*/  @!P0 NANOSLEEP.SYNCS 0x989680 ;  /* 0x009896800000895d */ /* 0x008fea0003900000 */
[----:B------:R-:W3:Y:S02]  /*c6d0*/  @!P0 SYNCS.PHASECHK.TRANS64 P0, [R0+URZ+0x30], R7 ;  /* 0x00003007000085a7 */ /* 0x000ee400080010ff */
[----:B---3--:R-:W-:Y:S05]  /*c6e0*/  @!P0 BRA `(.L_x_129) ;  /* 0xfffffffc00f08947 */ /* 0x008fea000383ffff */
[----:B------:R-:W-:Y:S05]  /*c6f0*/  BRA `(.L_x_128) ;  /* 0xffffffc800387947 */ /* 0x000fea000383ffff */
.L_x_138:
[----:B--2---:R2:W3:Y:S02]  /*c700*/  SYNCS.PHASECHK.TRANS64.TRYWAIT P0, [R0+URZ+0x30], R5 ;  /* 0x00003005000075a7 */ /* 0x0044e400080011ff */
[----:B---3--:R-:W-:Y:S05]  /*c710*/  @!P0 NANOSLEEP.SYNCS 0x989680 ;  /* 0x009896800000895d */ /* 0x008fea0003900000 */
[----:B------:R-:W3:Y:S02]  /*c720*/  @!P0 SYNCS.PHASECHK.TRANS64 P0, [R0+URZ+0x30], R5 ;  /* 0x00003005000085a7 */ /* 0x000ee400080010ff */
[----:B---3--:R-:W-:Y:S05]  /*c730*/  @!P0 BRA `(.L_x_138) ;  /* 0xfffffffc00f08947 */ /* 0x008fea000383ffff */
[----:B------:R-:W-:Y:S05]  /*c740*/  BRA `(.L_x_137) ;  /* 0xffffffdc009c7947 */ /* 0x000fea000383ffff */
        .weak           $__internal_0_$__cuda_sm10x_tcgen05_guardrail_trap_col_being_dealloced_not_returned_by_alloc
        .type           $__internal_0_$__cuda_sm10x_tcgen05_guardrail_trap_col_being_dealloced_not_returned_by_alloc,@function
        .size           $__internal_0_$__cuda_sm10x_tcgen05_guardrail_trap_col_being_dealloced_not_returned_by_alloc,($__internal_1_$__cuda_sm10x_tcgen05_guardrail_trap_phase_invalid_during_alloc - $__internal_0_$__cuda_sm10x_tcgen05_guardrail_trap_col_being_dealloced_not_returned_by_alloc)
$__internal_0_$__cuda_sm10x_tcgen05_guardrail_trap_col_being_dealloced_not_returned_by_alloc:
[----:B------:R-:W-:Y:S05]  /*c750*/  BPT.TRAP 0x1 ;  /* 0x000000040000795c */ /* 0x000fea0000300000 */
[----:B------:R-:W-:-:S04]  /*c760*/  HFMA2 R3, -RZ, RZ, 0, 0 ;  /* 0x00000000ff037431 */ /* 0x000fc800000001ff */
[----:B------:R-:W-:Y:S05]  /*c770*/  RET.REL.NODEC R2 `(_ZN7cutlass13device_kernelINS_4gemm6kernel13GemmUniversalIN4cute5tupleIJiiiiEEENS1_10collective13CollectiveMmaINS1_35MainloopSm100TmaUmmaWarpSpecializedILi3ELi2ELi2ENS5_IJNS4_1CILi2EEESB_NSA_ILi1EEEEEEEENS5_IJNSA_ILi256EEESF_NSA_ILi64EEEEEENS_12float_e5m2_tENS5_IJlSC_lEEESI_SJ_NS4_8TiledMMAINS4_8MMA_AtomIJNS4_10MMA_TraitsINS4_25SM100_MMA_F8F6F4_2x1SM_SSEJSI_SI_fSF_SF_NS4_17integral_constantINS4_4UMMA5MajorELSQ_0EEESR_NSO_INSP_7ScaleInELSS_0EEEST_EEEEEENS4_6LayoutINS5_IJSC_SC_SC_EEENS5_IJNSA_ILi0EEESY_SY_EEEEENS5_IJNS4_10UnderscoreES11_S11_EEEEENS4_28SM100_TMA_2SM_LOAD_MULTICASTENS4_14ComposedLayoutINS4_7SwizzleILi2ELi4ELi3EEENS4_18smem_ptr_flag_bitsILi8EEENSW_INS5_IJNSA_ILi8EEESG_EEENS5_IJSG_SC_EEEEEEEvNS4_8identityENS4_18SM100_TMA_2SM_LOADES1E_vS1F_EENS_8epilogue10collective18CollectiveEpilogueINS1I_23Sm100TmaWarpSpecializedILi4ELi2ELi64ELb0ELb0EEEJNS5_IJNSA_ILi128EEESF_SG_EEENS5_IJNSW_IS1N_SC_EENSW_ISG_SC_EEEEESI_SJ_SI_SJ_NS1I_6fusion15FusionCallbacksIS1M_NS1S_17LinearCombinationISI_fSI_fLNS_15FloatRoundStyleE2EEES1O_S1R_JEEENS4_5SM1004TMEM4LOAD26SM100_TMEM_LOAD_32dp32b64xENS4_13SM90_TMA_LOADES1E_NS4_39AutoVectorizingCopyWithAssumedAlignmentILi128EEENS4_14SM90_TMA_STOREES1E_S24_S24_EEEvvEEEEvNT_6ParamsE) ;  /* 0xffffff3802207950 */ /* 0x000fea0003c3ffff */
        .weak           $__internal_1_$__cuda_sm10x_tcgen05_guardrail_trap_phase_invalid_during_alloc
        .type           $__internal_1_$__cuda_sm10x_tcgen05_guardrail_trap_phase_invalid_during_alloc,@function
        .size           $__internal_1_$__cuda_sm10x_tcgen05_guardrail_trap_phase_invalid_during_alloc,($__internal_2_$__cuda_sm10x_tcgen05_guardrail_trap_unallocated_columns_being_dealloced - $__internal_1_$__cuda_sm10x_tcgen05_guardrail_trap_phase_invalid_during_alloc)
$__internal_1_$__cuda_sm10x_tcgen05_guardrail_trap_phase_invalid_during_alloc:
[----:B------:R-:W-:Y:S05]  /*c780*/  BPT.TRAP 0x1 ;  /* 0x000000040000795c */ /* 0x000fea0000300000 */
[----:B------:R-:W-:-:S04]  /*c790*/  MOV R5, 0x0 ;  /* 0x0000000000057802 */ /* 0x000fc80000000f00 */
[----:B------:R-:W-:Y:S05]  /*c7a0*/  RET.REL.NODEC R4 `(_ZN7cutlass13device_kernelINS_4gemm6kernel13GemmUniversalIN4cute5tupleIJiiiiEEENS1_10collective13CollectiveMmaINS1_35MainloopSm100TmaUmmaWarpSpecializedILi3ELi2ELi2ENS5_IJNS4_1CILi2EEESB_NSA_ILi1EEEEEEEENS5_IJNSA_ILi256EEESF_NSA_ILi64EEEEEENS_12float_e5m2_tENS5_IJlSC_lEEESI_SJ_NS4_8TiledMMAINS4_8MMA_AtomIJNS4_10MMA_TraitsINS4_25SM100_MMA_F8F6F4_2x1SM_SSEJSI_SI_fSF_SF_NS4_17integral_constantINS4_4UMMA5MajorELSQ_0EEESR_NSO_INSP_7ScaleInELSS_0EEEST_EEEEEENS4_6LayoutINS5_IJSC_SC_SC_EEENS5_IJNSA_ILi0EEESY_SY_EEEEENS5_IJNS4_10UnderscoreES11_S11_EEEEENS4_28SM100_TMA_2SM_LOAD_MULTICASTENS4_14ComposedLayoutINS4_7SwizzleILi2ELi4ELi3EEENS4_18smem_ptr_flag_bitsILi8EEENSW_INS5_IJNSA_ILi8EEESG_EEENS5_IJSG_SC_EEEEEEEvNS4_8identityENS4_18SM100_TMA_2SM_LOADES1E_vS1F_EENS_8epilogue10collective18CollectiveEpilogueINS1I_23Sm100TmaWarpSpecializedILi4ELi2ELi64ELb0ELb0EEEJNS5_IJNSA_ILi128EEESF_SG_EEENS5_IJNSW_IS1N_SC_EENSW_ISG_SC_EEEEESI_SJ_SI_SJ_NS1I_6fusion15FusionCallbacksIS1M_NS1S_17LinearCombinationISI_fSI_fLNS_15FloatRoundStyleE2EEES1O_S1R_JEEENS4_5SM1004TMEM4LOAD26SM100_TMEM_LOAD_32dp32b64xENS4_13SM90_TMA_LOADES1E_NS4_39AutoVectorizingCopyWithAssumedAlignmentILi128EEENS4_14SM90_TMA_STOREES1E_S24_S24_EEEvvEEEEvNT_6ParamsE) ;  /* 0xffffff3804147950 */ /* 0x000fea0003c3ffff */
        .weak           $__internal_2_$__cuda_sm10x_tcgen05_guardrail_trap_unallocated_columns_being_dealloced
        .type           $__internal_2_$__cuda_sm10x_tcgen05_guardrail_trap_unallocated_columns_being_dealloced,@function
        .size           $__internal_2_$__cuda_sm10x_tcgen05_guardrail_trap_unallocated_columns_being_dealloced,(.L_x_185 - $__internal_2_$__cuda_sm10x_tcgen05_guardrail_trap_unallocated_columns_being_dealloced)
$__internal_2_$__cuda_sm10x_tcgen05_guardrail_trap_unallocated_columns_being_dealloced:
[----:B------:R-:W-:Y:S05]  /*c7b0*/  BPT.TRAP 0x1 ;  /* 0x000000040000795c */ /* 0x000fea0000300000 */
[----:B------:R-:W-:-:S04]  /*c7c0*/  HFMA2 R3, -RZ, RZ, 0, 0 ;  /* 0x00000000ff037431 */ /* 0x000fc800000001ff */
[----:B------:R-:W-:Y:S05]  /*c7d0*/  RET.REL.NODEC R2 `(_ZN7cutlass13device_kernelINS_4gemm6kernel13GemmUniversalIN4cute5tupleIJiiiiEEENS1_10collective13CollectiveMmaINS1_35MainloopSm100TmaUmmaWarpSpecializedILi3ELi2ELi2ENS5_IJNS4_1CILi2EEESB_NSA_ILi1EEEEEEEENS5_IJNSA_ILi256EEESF_NSA_ILi64EEEEEENS_12float_e5m2_tENS5_IJlSC_lEEESI_SJ_NS4_8TiledMMAINS4_8MMA_AtomIJNS4_10MMA_TraitsINS4_25SM100_MMA_F8F6F4_2x1SM_SSEJSI_SI_fSF_SF_NS4_17integral_constantINS4_4UMMA5MajorELSQ_0EEESR_NSO_INSP_7ScaleInELSS_0EEEST_EEEEEENS4_6LayoutINS5_IJSC_SC_SC_EEENS5_IJNSA_ILi0EEESY_SY_EEEEENS5_IJNS4_10UnderscoreES11_S11_EEEEENS4_28SM100_TMA_2SM_LOAD_MULTICASTENS4_14ComposedLayoutINS4_7SwizzleILi2ELi4ELi3EEENS4_18smem_ptr_flag_bitsILi8EEENSW_INS5_IJNSA_ILi8EEESG_EEENS5_IJSG_SC_EEEEEEEvNS4_8identityENS4_18SM100_TMA_2SM_LOADES1E_vS1F_EENS_8epilogue10collective18CollectiveEpilogueINS1I_23Sm100TmaWarpSpecializedILi4ELi2ELi64ELb0ELb0EEEJNS5_IJNSA_ILi128EEESF_SG_EEENS5_IJNSW_IS1N_SC_EENSW_ISG_SC_EEEEESI_SJ_SI_SJ_NS1I_6fusion15FusionCallbacksIS1M_NS1S_17LinearCombinationISI_fSI_fLNS_15FloatRoundStyleE2EEES1O_S1R_JEEENS4_5SM1004TMEM4LOAD26SM100_TMEM_LOAD_32dp32b64xENS4_13SM90_TMA_LOADES1E_NS4_39AutoVectorizingCopyWithAssumedAlignmentILi128EEENS4_14SM90_TMA_STOREES1E_S24_S24_EEEvvEEEEvNT_6ParamsE) ;  /* 0xffffff3802087950 */ /* 0x000fea0003c3ffff */
.L_x_184:
[----:B------:R-:W-:-:S00]  /*c7e0*/  BRA `(.L_x_184) ;  /* 0xfffffffc00fc7947 */ /* 0x000fc0000383ffff */
[----:B------:R-:W-:-:S00]  /*c7f0*/  NOP ;  /* 0x0000000000007918 */ /* 0x000fc00000000000 */
        /* <DEDUP_REMOVED lines=8> */
.L_x_185:


//--------------------- .nv.global.init           --------------------------
	.section	.nv.global.init,"aw",@progbits
.nv.global.init:
	.type		$str$27,@object
	.size		$str$27,($str$28 - $str$27)
$str$27:
        /*0000*/ 	.byte	0x28, 0x61, 0x64, 0x64, 0x72, 0x65, 0x73, 0x73, 0x20, 0x26, 0x20, 0x6d, 0x61, 0x73, 0x6b, 0x29
        /*0010*/ 	.byte	0x20, 0x3d, 0x3d, 0x20, 0x30, 0x00
	.type		$str$28,@object
	.size		$str$28,($str$26 - $str$28)
$str$28:
        /*0016*/ 	.byte	0x2f, 0x74, 0x6d, 0x70, 0x2f, 0x63, 0x75, 0x74, 0x6c, 0x61, 0x73, 0x73, 0x5f, 0x73, 0x77, 0x65
        /*0026*/ 	.byte	0x65, 0x70, 0x5f, 0x73, 0x72, 0x63, 0x2f, 0x69, 0x6e, 0x63, 0x6c, 0x75, 0x64, 0x65, 0x2f, 0x63
        /*0036*/ 	.byte	0x75, 0x74, 0x65, 0x2f, 0x70, 0x6f, 0x69, 0x6e, 0x74, 0x65, 0x72, 0x5f, 0x66, 0x6c, 0x61, 0x67
        /*0046*/ 	.byte	0x67, 0x65, 0x64, 0x2e, 0x68, 0x70, 0x70, 0x00
	.type		$str$26,@object
	.size		$str$26,($str$25 - $str$26)
$str$26:
        /*004e*/ 	.byte	0x2f, 0x74, 0x6d, 0x70, 0x2f, 0x63, 0x75, 0x74, 0x6c, 0x61, 0x73, 0x73, 0x5f, 0x73, 0x77, 0x65
        /*005e*/ 	.byte	0x65, 0x70, 0x5f, 0x73, 0x72, 0x63, 0x2f, 0x69, 0x6e, 0x63, 0x6c, 0x75, 0x64, 0x65, 0x2f, 0x63
        /*006e*/ 	.byte	0x75, 0x74, 0x65, 0x2f, 0x61, 0x74, 0x6f, 0x6d, 0x2f, 0x63, 0x6f, 0x70, 0x79, 0x5f, 0x74, 0x72
        /*007e*/ 	.byte	0x61, 0x69, 0x74, 0x73, 0x5f, 0x73, 0x6d, 0x31, 0x30, 0x30, 0x2e, 0x68, 0x70, 0x70, 0x00
	.type		$str$25,@object
	.size		$str$25,(__unnamed_1 - $str$25)
$str$25:
        /*008d*/ 	.byte	0x28, 0x28, 0x75, 0x69, 0x6e, 0x74, 0x33, 0x32, 0x5f, 0x74, 0x28, 0x74, 0x68, 0x72, 0x65, 0x61
        /*009d*/ 	.byte	0x64, 0x49, 0x64, 0x78, 0x2e, 0x78, 0x29, 0x20, 0x2f, 0x20, 0x33, 0x32, 0x29, 0x20, 0x25, 0x20
        /*00ad*/ 	.byte	0x34, 0x29, 0x20, 0x3d, 0x3d, 0x20, 0x28, 0x28, 0x28, 0x74, 0x6d, 0x65, 0x6d, 0x5f, 0x61, 0x64
        /*00bd*/ 	.byte	0x64, 0x72, 0x20, 0x3e, 0x3e, 0x20, 0x31, 0x36, 0x29, 0x20, 0x2f, 0x20, 0x33, 0x32, 0x29, 0x20
        /*00cd*/ 	.byte	0x25, 0x20, 0x34, 0x29, 0x00
	.type		__unnamed_1,@object
	.size		__unnamed_1,(__unnamed_2 - __unnamed_1)
__unnamed_1:
        /*00d2*/ 	.byte	0x61, 0x75, 0x74, 0x6f, 0x20, 0x63, 0x75, 0x74, 0x65, 0x3a, 0x3a, 0x61, 0x73, 0x5f, 0x70, 0x6f
        /* <DEDUP_REMOVED lines=24> */
        /*0262*/ 	.byte	0x43, 0x3c, 0x38, 0x31, 0x39, 0x32, 0x3e, 0x3e, 0x3e, 0x3e, 0x5d, 0x00
	.type		__unnamed_2,@object
	.size		__unnamed_2,(__unnamed_3 - __unnamed_2)
__unnamed_2:
        /* <DEDUP_REMOVED lines=26> */
	.type		__unnamed_3,@object
	.size		__unnamed_3,(.L_3 - __unnamed_3)
__unnamed_3:
        /* <DEDUP_REMOVED lines=42> */
        /*06aa*/ 	.byte	0x3e, 0x3e, 0x3e, 0x3e, 0x5d, 0x00
.L_3:


//--------------------- .nv.shared._ZN7cutlass13device_kernelINS_4gemm6kernel13GemmUniversalIN4cute5tupleIJiiiiEEENS1_10collective13CollectiveMmaINS1_35MainloopSm100TmaUmmaWarpSpecializedILi3ELi2ELi2ENS5_IJNS4_1CILi2EEESB_NSA_ILi1EEEEEEEENS5_IJNSA_ILi256EEESF_NSA_ILi64EEEEEENS_12float_e5m2_tENS5_IJlSC_lEEESI_SJ_NS4_8TiledMMAINS4_8MMA_AtomIJNS4_10MMA_TraitsINS4_25SM100_MMA_F8F6F4_2x1SM_SSEJSI_SI_fSF_SF_NS4_17integral_constantINS4_4UMMA5MajorELSQ_0EEESR_NSO_INSP_7ScaleInELSS_0EEEST_EEEEEENS4_6LayoutINS5_IJSC_SC_SC_EEENS5_IJNSA_ILi0EEESY_SY_EEEEENS5_IJNS4_10UnderscoreES11_S11_EEEEENS4_28SM100_TMA_2SM_LOAD_MULTICASTENS4_14ComposedLayoutINS4_7SwizzleILi2ELi4ELi3EEENS4_18smem_ptr_flag_bitsILi8EEENSW_INS5_IJNSA_ILi8EEESG_EEENS5_IJSG_SC_EEEEEEEvNS4_8identityENS4_18SM100_TMA_2SM_LOADES1E_vS1F_EENS_8epilogue10collective18CollectiveEpilogueINS1I_23Sm100TmaWarpSpecializedILi4ELi2ELi64ELb0ELb0EEEJNS5_IJNSA_ILi128EEESF_SG_EEENS5_IJNSW_IS1N_SC_EENSW_ISG_SC_EEEEESI_SJ_SI_SJ_NS1I_6fusion15FusionCallbacksIS1M_NS1S_17LinearCombinationISI_fSI_fLNS_15FloatRoundStyleE2EEES1O_S1R_JEEENS4_5SM1004TMEM4LOAD26SM100_TMEM_LOAD_32dp32b64xENS4_13SM90_TMA_LOADES1E_NS4_39AutoVectorizingCopyWithAssumedAlignmentILi128EEENS4_14SM90_TMA_STOREES1E_S24_S24_EEEvvEEEEvNT_6ParamsE --------------------------
	.section	.nv.shared._ZN7cutlass13device_kernelINS_4gemm6kernel13GemmUniversalIN4cute5tupleIJiiiiEEENS1_10collective13CollectiveMmaINS1_35MainloopSm100TmaUmmaWarpSpecializedILi3ELi2ELi2ENS5_IJNS4_1CILi2EEESB_NSA_ILi1EEEEEEEENS5_IJNSA_ILi256EEESF_NSA_ILi64EEEEEENS_12float_e5m2_tENS5_IJlSC_lEEESI_SJ_NS4_8TiledMMAINS4_8MMA_AtomIJNS4_10MMA_TraitsINS4_25SM100_MMA_F8F6F4_2x1SM_SSEJSI_SI_fSF_SF_NS4_17integral_constantINS4_4UMMA5MajorELSQ_0EEESR_NSO_INSP_7ScaleInELSS_0EEEST_EEEEEENS4_6LayoutINS5_IJSC_SC_SC_EEENS5_IJNSA_ILi0EEESY_SY_EEEEENS5_IJNS4_10UnderscoreES11_S11_EEEEENS4_28SM100_TMA_2SM_LOAD_MULTICASTENS4_14ComposedLayoutINS4_7SwizzleILi2ELi4ELi3EEENS4_18smem_ptr_flag_bitsILi8EEENSW_INS5_IJNSA_ILi8EEESG_EEENS5_IJSG_SC_EEEEEEEvNS4_8identityENS4_18SM100_TMA_2SM_LOADES1E_vS1F_EENS_8epilogue10collective18CollectiveEpilogueINS1I_23Sm100TmaWarpSpecializedILi4ELi2ELi64ELb0ELb0EEEJNS5_IJNSA_ILi128EEESF_SG_EEENS5_IJNSW_IS1N_SC_EENSW_ISG_SC_EEEEESI_SJ_SI_SJ_NS1I_6fusion15FusionCallbacksIS1M_NS1S_17LinearCombinationISI_fSI_fLNS_15FloatRoundStyleE2EEES1O_S1R_JEEENS4_5SM1004TMEM4LOAD26SM100_TMEM_LOAD_32dp32b64xENS4_13SM90_TMA_LOADES1E_NS4_39AutoVectorizingCopyWithAssumedAlignmentILi128EEENS4_14SM90_TMA_STOREES1E_S24_S24_EEEvvEEEEvNT_6ParamsE,"aw",@nobits
	.sectionflags	@""
	.align	16
	.zero		1024


//--------------------- .nv.shared.reserved.0     --------------------------
	.section	.nv.shared.reserved.0,"aw",@nobits
	.weak		__nv_reservedSMEM_offset_0_alias
	.size		__nv_reservedSMEM_offset_0_alias, 0, 64
	.other		__nv_reservedSMEM_offset_0_alias,@"STO_CUDA_RESERVED_SHARED STV_DEFAULT"
__nv_reservedSMEM_offset_0_alias:
	.zero		0
.nv.shared.reserved.0:
	.zero		64
	.weak		__nv_reservedSMEM_tcgen05_partition
	.type		__nv_reservedSMEM_tcgen05_partition,@object
	.size		__nv_reservedSMEM_tcgen05_partition,(.L_0 - __nv_reservedSMEM_tcgen05_partition)
__nv_reservedSMEM_tcgen05_partition:
	.zero		32
.L_0:


//--------------------- .nv.global                --------------------------
	.section	.nv.global,"aw",@nobits
.nv.global:
	.type		_ZN39_INTERNAL_9ccbf6cf_4_k_cu_2a646fd7_98584cute1_E,@object
	.size		_ZN39_INTERNAL_9ccbf6cf_4_k_cu_2a646fd7_98584cute1_E,(_ZN39_INTERNAL_9ccbf6cf_4_k_cu_2a646fd7_98584cuda3std3__45__cpo6cbeginE - _ZN39_INTERNAL_9ccbf6cf_4_k_cu_2a646fd7_98584cute1_E)
_ZN39_INTERNAL_9ccbf6cf_4_k_cu_2a646fd7_98584cute1_E:
	.zero		1
	.type		_ZN39_INTERNAL_9ccbf6cf_4_k_cu_2a646fd7_98584cuda3std3__45__cpo6cbeginE,@object
	.size		_ZN39_INTERNAL_9ccbf6cf_4_k_cu_2a646fd7_98584cuda3std3__45__cpo6cbeginE,(_ZN39_INTERNAL_9ccbf6cf_4_k_cu_2a646fd7_98584cuda3std3__48in_placeE - _ZN39_INTERNAL_9ccbf6cf_4_k_cu_2a646fd7_98584cuda3std3__45__cpo6cbeginE)
_ZN39_INTERNAL_9ccbf6cf_4_k_cu_2a646fd7_98584cuda3std3__45__cpo6cbeginE:
	.zero		1
	.type		_ZN39_INTERNAL_9ccbf6cf_4_k_cu_2a646fd7_98584cuda3std3__48in_placeE,@object
	.size		_ZN39_INTERNAL_9ccbf6cf_4_k_cu_2a646fd7_98584cuda3std3__48in_placeE,(_ZN39_INTERNAL_9ccbf6cf_4_k_cu_2a646fd7_98584cuda3std6ranges3__45__cpo9iter_moveE - _ZN39_INTERNAL_9ccbf6cf_4_k_cu_2a646fd7_98584cuda3std3__48in_placeE)
_ZN39_INTERNAL_9ccbf6cf_4_k_cu_2a646fd7_98584cuda3std3__48in_placeE:
	.zero		1
	.type		_ZN39_INTERNAL_9ccbf6cf_4_k_cu_2a646fd7_98584cuda3std6ranges3__45__cpo9iter_moveE,@object
	.size		_ZN39_INTERNAL_9ccbf6cf_4_k_cu_2a646fd7_98584cuda3std6ranges3__45__cpo9iter_moveE,(_ZN39_INTERNAL_9ccbf6cf_4_k_cu_2a646fd7_98584cuda3std3__45__cpo5beginE - _ZN39_INTERNAL_9ccbf6cf_4_k_cu_2a646fd7_98584cuda3std6ranges3__45__cpo9iter_moveE)
_ZN39_INTERNAL_9ccbf6cf_4_k_cu_2a646fd7_98584cuda3std6ranges3__45__cpo9iter_moveE:
	.zero		1
	.type		_ZN39_INTERNAL_9ccbf6cf_4_k_cu_2a646fd7_98584cuda3std3__45__cpo5beginE,@object
	.size		_ZN39_INTERNAL_9ccbf6cf_4_k_cu_2a646fd7_98584cuda3std3__45__cpo5beginE,(_ZN39_INTERNAL_9ccbf6cf_4_k_cu_2a646fd7_98584cuda3std3__441_GLOBAL__N__9ccbf6cf_4_k_cu_2a646fd7_98586ignoreE - _ZN39_INTERNAL_9ccbf6cf_4_k_cu_2a646fd7_98584cuda3std3__45__cpo5beginE)
_ZN39_INTERNAL_9ccbf6cf_4_k_cu_2a646fd7_98584cuda3std3__45__cpo5beginE:
	.zero		1
	.type		_ZN39_INTERNAL_9ccbf6cf_4_k_cu_2a646fd7_98584cuda3std3__441_GLOBAL__N__9ccbf6cf_4_k_cu_2a646fd7_98586ignoreE,@object
	.size		_ZN39_INTERNAL_9ccbf6cf_4_k_cu_2a646fd7_98584cuda3std3__441_GLOBAL__N__9ccbf6cf_4_k_cu_2a646fd7_98586ignoreE,(_ZN39_INTERNAL_9ccbf6cf_4_k_cu_2a646fd7_98584cute7productE - _ZN39_INTERNAL_9ccbf6cf_4_k_cu_2a646fd7_98584cuda3std3__441_GLOBAL__N__9ccbf6cf_4_k_cu_2a646fd7_98586ignoreE)
_ZN39_INTERNAL_9ccbf6cf_4_k_cu_2a646fd7_98584cuda3std3__441_GLOBAL__N__9ccbf6cf_4_k_cu_2a646fd7_98586ignoreE:
	.zero		1
	.type		_ZN39_INTERNAL_9ccbf6cf_4_k_cu_2a646fd7_98584cute7productE,@object
	.size		_ZN39_INTERNAL_9ccbf6cf_4_k_cu_2a646fd7_98584cute7productE,(_ZN39_INTERNAL_9ccbf6cf_4_k_cu_2a646fd7_98584cuda3std3__45__cpo3endE - _ZN39_INTERNAL_9ccbf6cf_4_k_cu_2a646fd7_98584cute7productE)
_ZN39_INTERNAL_9ccbf6cf_4_k_cu_2a646fd7_98584cute7productE:
	.zero		1
	.type		_ZN39_INTERNAL_9ccbf6cf_4_k_cu_2a646fd7_98584cuda3std3__45__cpo3endE,@object
	.size		_ZN39_INTERNAL_9ccbf6cf_4_k_cu_2a646fd7_98584cuda3std3__45__cpo3endE,(_ZN39_INTERNAL_9ccbf6cf_4_k_cu_2a646fd7_98584cuda3std3__419piecewise_constructE - _ZN39_INTERNAL_9ccbf6cf_4_k_cu_2a646fd7_98584cuda3std3__45__cpo3endE)
_ZN39_INTERNAL_9ccbf6cf_4_k_cu_2a646fd7_98584cuda3std3__45__cpo3endE:
	.zero		1
	.type		_ZN39_INTERNAL_9ccbf6cf_4_k_cu_2a646fd7_98584cuda3std3__419piecewise_constructE,@object
	.size		_ZN39_INTERNAL_9ccbf6cf_4_k_cu_2a646fd7_98584cuda3std3__419piecewise_constructE,(_ZN39_INTERNAL_9ccbf6cf_4_k_cu_2a646fd7_98584cuda3std3__45__cpo4cendE - _ZN39_INTERNAL_9ccbf6cf_4_k_cu_2a646fd7_98584cuda3std3__419piecewise_constructE)
_ZN39_INTERNAL_9ccbf6cf_4_k_cu_2a646fd7_98584cuda3std3__419piecewise_constructE:
	.zero		1
	.type		_ZN39_INTERNAL_9ccbf6cf_4_k_cu_2a646fd7_98584cuda3std3__45__cpo4cendE,@object
	.size		_ZN39_INTERNAL_9ccbf6cf_4_k_cu_2a646fd7_98584cuda3std3__45__cpo4cendE,(_ZN39_INTERNAL_9ccbf6cf_4_k_cu_2a646fd7_98584cuda3std6ranges3__45__cpo4swapE - _ZN39_INTERNAL_9ccbf6cf_4_k_cu_2a646fd7_98584cuda3std3__45__cpo4cendE)
_ZN39_INTERNAL_9ccbf6cf_4_k_cu_2a646fd7_98584cuda3std3__45__cpo4cendE:
	.zero		1
	.type		_ZN39_INTERNAL_9ccbf6cf_4_k_cu_2a646fd7_98584cuda3std6ranges3__45__cpo4swapE,@object
	.size		_ZN39_INTERNAL_9ccbf6cf_4_k_cu_2a646fd7_98584cuda3std6ranges3__45__cpo4swapE,(.L_11 - _ZN39_INTERNAL_9ccbf6cf_4_k_cu_2a646fd7_98584cuda3std6ranges3__45__cpo4swapE)
_ZN39_INTERNAL_9ccbf6cf_4_k_cu_2a646fd7_98584cuda3std6ranges3__45__cpo4swapE:
	.zero		1
.L_11:


//--------------------- .nv.constant0._ZN7cutlass13device_kernelINS_4gemm6kernel13GemmUniversalIN4cute5tupleIJiiiiEEENS1_10collective13CollectiveMmaINS1_35MainloopSm100TmaUmmaWarpSpecializedILi3ELi2ELi2ENS5_IJNS4_1CILi2EEESB_NSA_ILi1EEEEEEEENS5_IJNSA_ILi256EEESF_NSA_ILi64EEEEEENS_12float_e5m2_tENS5_IJlSC_lEEESI_SJ_NS4_8TiledMMAINS4_8MMA_AtomIJNS4_10MMA_TraitsINS4_25SM100_MMA_F8F6F4_2x1SM_SSEJSI_SI_fSF_SF_NS4_17integral_constantINS4_4UMMA5MajorELSQ_0EEESR_NSO_INSP_7ScaleInELSS_0EEEST_EEEEEENS4_6LayoutINS5_IJSC_SC_SC_EEENS5_IJNSA_ILi0EEESY_SY_EEEEENS5_IJNS4_10UnderscoreES11_S11_EEEEENS4_28SM100_TMA_2SM_LOAD_MULTICASTENS4_14ComposedLayoutINS4_7SwizzleILi2ELi4ELi3EEENS4_18smem_ptr_flag_bitsILi8EEENSW_INS5_IJNSA_ILi8EEESG_EEENS5_IJSG_SC_EEEEEEEvNS4_8identityENS4_18SM100_TMA_2SM_LOADES1E_vS1F_EENS_8epilogue10collective18CollectiveEpilogueINS1I_23Sm100TmaWarpSpecializedILi4ELi2ELi64ELb0ELb0EEEJNS5_IJNSA_ILi128EEESF_SG_EEENS5_IJNSW_IS1N_SC_EENSW_ISG_SC_EEEEESI_SJ_SI_SJ_NS1I_6fusion15FusionCallbacksIS1M_NS1S_17LinearCombinationISI_fSI_fLNS_15FloatRoundStyleE2EEES1O_S1R_JEEENS4_5SM1004TMEM4LOAD26SM100_TMEM_LOAD_32dp32b64xENS4_13SM90_TMA_LOADES1E_NS4_39AutoVectorizingCopyWithAssumedAlignmentILi128EEENS4_14SM90_TMA_STOREES1E_S24_S24_EEEvvEEEEvNT_6ParamsE --------------------------
	.section	.nv.constant0._ZN7cutlass13device_kernelINS_4gemm6kernel13GemmUniversalIN4cute5tupleIJiiiiEEENS1_10collective13CollectiveMmaINS1_35MainloopSm100TmaUmmaWarpSpecializedILi3ELi2ELi2ENS5_IJNS4_1CILi2EEESB_NSA_ILi1EEEEEEEENS5_IJNSA_ILi256EEESF_NSA_ILi64EEEEEENS_12float_e5m2_tENS5_IJlSC_lEEESI_SJ_NS4_8TiledMMAINS4_8MMA_AtomIJNS4_10MMA_TraitsINS4_25SM100_MMA_F8F6F4_2x1SM_SSEJSI_SI_fSF_SF_NS4_17integral_constantINS4_4UMMA5MajorELSQ_0EEESR_NSO_INSP_7ScaleInELSS_0EEEST_EEEEEENS4_6LayoutINS5_IJSC_SC_SC_EEENS5_IJNSA_ILi0EEESY_SY_EEEEENS5_IJNS4_10UnderscoreES11_S11_EEEEENS4_28SM100_TMA_2SM_LOAD_MULTICASTENS4_14ComposedLayoutINS4_7SwizzleILi2ELi4ELi3EEENS4_18smem_ptr_flag_bitsILi8EEENSW_INS5_IJNSA_ILi8EEESG_EEENS5_IJSG_SC_EEEEEEEvNS4_8identityENS4_18SM100_TMA_2SM_LOADES1E_vS1F_EENS_8epilogue10collective18CollectiveEpilogueINS1I_23Sm100TmaWarpSpecializedILi4ELi2ELi64ELb0ELb0EEEJNS5_IJNSA_ILi128EEESF_SG_EEENS5_IJNSW_IS1N_SC_EENSW_ISG_SC_EEEEESI_SJ_SI_SJ_NS1I_6fusion15FusionCallbacksIS1M_NS1S_17LinearCombinationISI_fSI_fLNS_15FloatRoundStyleE2EEES1O_S1R_JEEENS4_5SM1004TMEM4LOAD26SM100_TMEM_LOAD_32dp32b64xENS4_13SM90_TMA_LOADES1E_NS4_39AutoVectorizingCopyWithAssumedAlignmentILi128EEENS4_14SM90_TMA_STOREES1E_S24_S24_EEEvvEEEEvNT_6ParamsE,"a",@progbits
	.sectionflags	@""
	.align	4
.nv.constant0._ZN7cutlass13device_kernelINS_4gemm6kernel13GemmUniversalIN4cute5tupleIJiiiiEEENS1_10collective13CollectiveMmaINS1_35MainloopSm100TmaUmmaWarpSpecializedILi3ELi2ELi2ENS5_IJNS4_1CILi2EEESB_NSA_ILi1EEEEEEEENS5_IJNSA_ILi256EEESF_NSA_ILi64EEEEEENS_12float_e5m2_tENS5_IJlSC_lEEESI_SJ_NS4_8TiledMMAINS4_8MMA_AtomIJNS4_10MMA_TraitsINS4_25SM100_MMA_F8F6F4_2x1SM_SSEJSI_SI_fSF_SF_NS4_17integral_constantINS4_4UMMA5MajorELSQ_0EEESR_NSO_INSP_7ScaleInELSS_0EEEST_EEEEEENS4_6LayoutINS5_IJSC_SC_SC_EEENS5_IJNSA_ILi0EEESY_SY_EEEEENS5_IJNS4_10UnderscoreES11_S11_EEEEENS4_28SM100_TMA_2SM_LOAD_MULTICASTENS4_14ComposedLayoutINS4_7SwizzleILi2ELi4ELi3EEENS4_18smem_ptr_flag_bitsILi8EEENSW_INS5_IJNSA_ILi8EEESG_EEENS5_IJSG_SC_EEEEEEEvNS4_8identityENS4_18SM100_TMA_2SM_LOADES1E_vS1F_EENS_8epilogue10collective18CollectiveEpilogueINS1I_23Sm100TmaWarpSpecializedILi4ELi2ELi64ELb0ELb0EEEJNS5_IJNSA_ILi128EEESF_SG_EEENS5_IJNSW_IS1N_SC_EENSW_ISG_SC_EEEEESI_SJ_SI_SJ_NS1I_6fusion15FusionCallbacksIS1M_NS1S_17LinearCombinationISI_fSI_fLNS_15FloatRoundStyleE2EEES1O_S1R_JEEENS4_5SM1004TMEM4LOAD26SM100_TMEM_LOAD_32dp32b64xENS4_13SM90_TMA_LOADES1E_NS4_39AutoVectorizingCopyWithAssumedAlignmentILi128EEENS4_14SM90_TMA_STOREES1E_S24_S24_EEEvvEEEEvNT_6ParamsE:
	.zero		2944


//--------------------- SYMBOLS --------------------------

	.type		.nv.reservedSmem.offset0,@object
	.size		.nv.reservedSmem.offset0,0x4
	.type		.nv.reservedSmem.cap,@object
	.size		.nv.reservedSmem.cap,0x4
	.type		__assertfail,@function
